//
// Generated by NVIDIA NVVM Compiler
//
// Compiler Build ID: CL-36424714
// Cuda compilation tools, release 13.0, V13.0.88
// Based on NVVM 20.0.0
//

.version 9.0
.target sm_100
.address_size 64

	// .globl	_Z20KernelMetropolisEvenPiP17curandStateXORWOWfi
.global .align 4 .b8 precalc_xorwow_matrix[102400];
.global .align 4 .b8 precalc_xorwow_offset_matrix[102400];
.global .align 4 .b8 mrg32k3aM1[2304];
.global .align 4 .b8 mrg32k3aM2[2304];
.global .align 4 .b8 mrg32k3aM1SubSeq[2016];
.global .align 4 .b8 mrg32k3aM2SubSeq[2016];
.global .align 4 .b8 mrg32k3aM1Seq[2304];
.global .align 4 .b8 mrg32k3aM2Seq[2304];
.const .align 8 .b8 __cr_lgamma_table[72];

.visible .entry _Z20KernelMetropolisEvenPiP17curandStateXORWOWfi(
	.param .u64 .ptr .align 1 _Z20KernelMetropolisEvenPiP17curandStateXORWOWfi_param_0,
	.param .u64 .ptr .align 1 _Z20KernelMetropolisEvenPiP17curandStateXORWOWfi_param_1,
	.param .f32 _Z20KernelMetropolisEvenPiP17curandStateXORWOWfi_param_2,
	.param .u32 _Z20KernelMetropolisEvenPiP17curandStateXORWOWfi_param_3
)
{
	.reg .pred 	%p<31>;
	.reg .b32 	%r<546>;
	.reg .b32 	%f<43>;
	.reg .b64 	%rd<35>;

	ld.param.u64 	%rd12, [_Z20KernelMetropolisEvenPiP17curandStateXORWOWfi_param_0];
	ld.param.u64 	%rd13, [_Z20KernelMetropolisEvenPiP17curandStateXORWOWfi_param_1];
	ld.param.f32 	%f8, [_Z20KernelMetropolisEvenPiP17curandStateXORWOWfi_param_2];
	ld.param.u32 	%r220, [_Z20KernelMetropolisEvenPiP17curandStateXORWOWfi_param_3];
	cvta.to.global.u64 	%rd1, %rd12;
	cvta.to.global.u64 	%rd14, %rd13;
	mov.u32 	%r1, %tid.x;
	mov.u32 	%r2, %ctaid.x;
	mov.u32 	%r221, %ntid.x;
	mad.lo.s32 	%r222, %r2, %r221, %r1;
	shl.b32 	%r223, %r220, 1;
	cvt.s64.s32 	%rd34, %r222;
	mul.wide.s32 	%rd15, %r222, 48;
	add.s64 	%rd3, %rd14, %rd15;
	shr.s32 	%r224, %r220, 30;
	xor.b32  	%r225, %r223, -1429050551;
	mul.lo.s32 	%r226, %r225, 1099087573;
	xor.b32  	%r227, %r224, -136515619;
	mul.lo.s32 	%r228, %r227, -1703105765;
	add.s32 	%r229, %r228, %r226;
	add.s32 	%r230, %r229, 6615241;
	add.s32 	%r231, %r226, 123456789;
	st.global.v2.u32 	[%rd3], {%r230, %r231};
	xor.b32  	%r232, %r226, 362436069;
	add.s32 	%r233, %r228, 521288629;
	st.global.v2.u32 	[%rd3+8], {%r232, %r233};
	xor.b32  	%r234, %r228, 88675123;
	add.s32 	%r235, %r226, 5783321;
	st.global.v2.u32 	[%rd3+16], {%r234, %r235};
	setp.eq.s32 	%p1, %r222, 0;
	@%p1 bra 	$L__BB0_42;
	mov.b32 	%r442, 0;
$L__BB0_2:
	and.b64  	%rd5, %rd34, 3;
	setp.eq.s64 	%p2, %rd5, 0;
	@%p2 bra 	$L__BB0_41;
	mul.wide.u32 	%rd16, %r442, 3200;
	mov.u64 	%rd17, precalc_xorwow_matrix;
	add.s64 	%rd6, %rd17, %rd16;
	cvt.u32.u64 	%r4, %rd5;
	mov.b32 	%r443, 0;
$L__BB0_4:
	mov.b32 	%r456, 0;
	mov.u32 	%r457, %r456;
	mov.u32 	%r458, %r456;
	mov.u32 	%r459, %r456;
	mov.u32 	%r460, %r456;
	mov.u32 	%r449, %r456;
$L__BB0_5:
	mul.wide.u32 	%rd18, %r449, 4;
	add.s64 	%rd19, %rd3, %rd18;
	ld.global.u32 	%r12, [%rd19+4];
	shl.b32 	%r13, %r449, 5;
	mov.b32 	%r455, 0;
$L__BB0_6:
	.pragma "nounroll";
	shr.u32 	%r240, %r12, %r455;
	and.b32  	%r241, %r240, 1;
	setp.eq.b32 	%p3, %r241, 1;
	not.pred 	%p4, %p3;
	add.s32 	%r242, %r13, %r455;
	mul.lo.s32 	%r243, %r242, 5;
	mul.wide.u32 	%rd20, %r243, 4;
	add.s64 	%rd7, %rd6, %rd20;
	@%p4 bra 	$L__BB0_8;
	ld.global.u32 	%r244, [%rd7];
	xor.b32  	%r460, %r460, %r244;
	ld.global.u32 	%r245, [%rd7+4];
	xor.b32  	%r459, %r459, %r245;
	ld.global.u32 	%r246, [%rd7+8];
	xor.b32  	%r458, %r458, %r246;
	ld.global.u32 	%r247, [%rd7+12];
	xor.b32  	%r457, %r457, %r247;
	ld.global.u32 	%r248, [%rd7+16];
	xor.b32  	%r456, %r456, %r248;
$L__BB0_8:
	and.b32  	%r250, %r240, 2;
	setp.eq.s32 	%p5, %r250, 0;
	@%p5 bra 	$L__BB0_10;
	ld.global.u32 	%r251, [%rd7+20];
	xor.b32  	%r460, %r460, %r251;
	ld.global.u32 	%r252, [%rd7+24];
	xor.b32  	%r459, %r459, %r252;
	ld.global.u32 	%r253, [%rd7+28];
	xor.b32  	%r458, %r458, %r253;
	ld.global.u32 	%r254, [%rd7+32];
	xor.b32  	%r457, %r457, %r254;
	ld.global.u32 	%r255, [%rd7+36];
	xor.b32  	%r456, %r456, %r255;
$L__BB0_10:
	and.b32  	%r257, %r240, 4;
	setp.eq.s32 	%p6, %r257, 0;
	@%p6 bra 	$L__BB0_12;
	ld.global.u32 	%r258, [%rd7+40];
	xor.b32  	%r460, %r460, %r258;
	ld.global.u32 	%r259, [%rd7+44];
	xor.b32  	%r459, %r459, %r259;
	ld.global.u32 	%r260, [%rd7+48];
	xor.b32  	%r458, %r458, %r260;
	ld.global.u32 	%r261, [%rd7+52];
	xor.b32  	%r457, %r457, %r261;
	ld.global.u32 	%r262, [%rd7+56];
	xor.b32  	%r456, %r456, %r262;
$L__BB0_12:
	and.b32  	%r264, %r240, 8;
	setp.eq.s32 	%p7, %r264, 0;
	@%p7 bra 	$L__BB0_14;
	ld.global.u32 	%r265, [%rd7+60];
	xor.b32  	%r460, %r460, %r265;
	ld.global.u32 	%r266, [%rd7+64];
	xor.b32  	%r459, %r459, %r266;
	ld.global.u32 	%r267, [%rd7+68];
	xor.b32  	%r458, %r458, %r267;
	ld.global.u32 	%r268, [%rd7+72];
	xor.b32  	%r457, %r457, %r268;
	ld.global.u32 	%r269, [%rd7+76];
	xor.b32  	%r456, %r456, %r269;
$L__BB0_14:
	and.b32  	%r271, %r240, 16;
	setp.eq.s32 	%p8, %r271, 0;
	@%p8 bra 	$L__BB0_16;
	ld.global.u32 	%r272, [%rd7+80];
	xor.b32  	%r460, %r460, %r272;
	ld.global.u32 	%r273, [%rd7+84];
	xor.b32  	%r459, %r459, %r273;
	ld.global.u32 	%r274, [%rd7+88];
	xor.b32  	%r458, %r458, %r274;
	ld.global.u32 	%r275, [%rd7+92];
	xor.b32  	%r457, %r457, %r275;
	ld.global.u32 	%r276, [%rd7+96];
	xor.b32  	%r456, %r456, %r276;
$L__BB0_16:
	and.b32  	%r278, %r240, 32;
	setp.eq.s32 	%p9, %r278, 0;
	@%p9 bra 	$L__BB0_18;
	ld.global.u32 	%r279, [%rd7+100];
	xor.b32  	%r460, %r460, %r279;
	ld.global.u32 	%r280, [%rd7+104];
	xor.b32  	%r459, %r459, %r280;
	ld.global.u32 	%r281, [%rd7+108];
	xor.b32  	%r458, %r458, %r281;
	ld.global.u32 	%r282, [%rd7+112];
	xor.b32  	%r457, %r457, %r282;
	ld.global.u32 	%r283, [%rd7+116];
	xor.b32  	%r456, %r456, %r283;
$L__BB0_18:
	and.b32  	%r285, %r240, 64;
	setp.eq.s32 	%p10, %r285, 0;
	@%p10 bra 	$L__BB0_20;
	ld.global.u32 	%r286, [%rd7+120];
	xor.b32  	%r460, %r460, %r286;
	ld.global.u32 	%r287, [%rd7+124];
	xor.b32  	%r459, %r459, %r287;
	ld.global.u32 	%r288, [%rd7+128];
	xor.b32  	%r458, %r458, %r288;
	ld.global.u32 	%r289, [%rd7+132];
	xor.b32  	%r457, %r457, %r289;
	ld.global.u32 	%r290, [%rd7+136];
	xor.b32  	%r456, %r456, %r290;
$L__BB0_20:
	and.b32  	%r292, %r240, 128;
	setp.eq.s32 	%p11, %r292, 0;
	@%p11 bra 	$L__BB0_22;
	ld.global.u32 	%r293, [%rd7+140];
	xor.b32  	%r460, %r460, %r293;
	ld.global.u32 	%r294, [%rd7+144];
	xor.b32  	%r459, %r459, %r294;
	ld.global.u32 	%r295, [%rd7+148];
	xor.b32  	%r458, %r458, %r295;
	ld.global.u32 	%r296, [%rd7+152];
	xor.b32  	%r457, %r457, %r296;
	ld.global.u32 	%r297, [%rd7+156];
	xor.b32  	%r456, %r456, %r297;
$L__BB0_22:
	and.b32  	%r299, %r240, 256;
	setp.eq.s32 	%p12, %r299, 0;
	@%p12 bra 	$L__BB0_24;
	ld.global.u32 	%r300, [%rd7+160];
	xor.b32  	%r460, %r460, %r300;
	ld.global.u32 	%r301, [%rd7+164];
	xor.b32  	%r459, %r459, %r301;
	ld.global.u32 	%r302, [%rd7+168];
	xor.b32  	%r458, %r458, %r302;
	ld.global.u32 	%r303, [%rd7+172];
	xor.b32  	%r457, %r457, %r303;
	ld.global.u32 	%r304, [%rd7+176];
	xor.b32  	%r456, %r456, %r304;
$L__BB0_24:
	and.b32  	%r306, %r240, 512;
	setp.eq.s32 	%p13, %r306, 0;
	@%p13 bra 	$L__BB0_26;
	ld.global.u32 	%r307, [%rd7+180];
	xor.b32  	%r460, %r460, %r307;
	ld.global.u32 	%r308, [%rd7+184];
	xor.b32  	%r459, %r459, %r308;
	ld.global.u32 	%r309, [%rd7+188];
	xor.b32  	%r458, %r458, %r309;
	ld.global.u32 	%r310, [%rd7+192];
	xor.b32  	%r457, %r457, %r310;
	ld.global.u32 	%r311, [%rd7+196];
	xor.b32  	%r456, %r456, %r311;
$L__BB0_26:
	and.b32  	%r313, %r240, 1024;
	setp.eq.s32 	%p14, %r313, 0;
	@%p14 bra 	$L__BB0_28;
	ld.global.u32 	%r314, [%rd7+200];
	xor.b32  	%r460, %r460, %r314;
	ld.global.u32 	%r315, [%rd7+204];
	xor.b32  	%r459, %r459, %r315;
	ld.global.u32 	%r316, [%rd7+208];
	xor.b32  	%r458, %r458, %r316;
	ld.global.u32 	%r317, [%rd7+212];
	xor.b32  	%r457, %r457, %r317;
	ld.global.u32 	%r318, [%rd7+216];
	xor.b32  	%r456, %r456, %r318;
$L__BB0_28:
	and.b32  	%r320, %r240, 2048;
	setp.eq.s32 	%p15, %r320, 0;
	@%p15 bra 	$L__BB0_30;
	ld.global.u32 	%r321, [%rd7+220];
	xor.b32  	%r460, %r460, %r321;
	ld.global.u32 	%r322, [%rd7+224];
	xor.b32  	%r459, %r459, %r322;
	ld.global.u32 	%r323, [%rd7+228];
	xor.b32  	%r458, %r458, %r323;
	ld.global.u32 	%r324, [%rd7+232];
	xor.b32  	%r457, %r457, %r324;
	ld.global.u32 	%r325, [%rd7+236];
	xor.b32  	%r456, %r456, %r325;
$L__BB0_30:
	and.b32  	%r327, %r240, 4096;
	setp.eq.s32 	%p16, %r327, 0;
	@%p16 bra 	$L__BB0_32;
	ld.global.u32 	%r328, [%rd7+240];
	xor.b32  	%r460, %r460, %r328;
	ld.global.u32 	%r329, [%rd7+244];
	xor.b32  	%r459, %r459, %r329;
	ld.global.u32 	%r330, [%rd7+248];
	xor.b32  	%r458, %r458, %r330;
	ld.global.u32 	%r331, [%rd7+252];
	xor.b32  	%r457, %r457, %r331;
	ld.global.u32 	%r332, [%rd7+256];
	xor.b32  	%r456, %r456, %r332;
$L__BB0_32:
	and.b32  	%r334, %r240, 8192;
	setp.eq.s32 	%p17, %r334, 0;
	@%p17 bra 	$L__BB0_34;
	ld.global.u32 	%r335, [%rd7+260];
	xor.b32  	%r460, %r460, %r335;
	ld.global.u32 	%r336, [%rd7+264];
	xor.b32  	%r459, %r459, %r336;
	ld.global.u32 	%r337, [%rd7+268];
	xor.b32  	%r458, %r458, %r337;
	ld.global.u32 	%r338, [%rd7+272];
	xor.b32  	%r457, %r457, %r338;
	ld.global.u32 	%r339, [%rd7+276];
	xor.b32  	%r456, %r456, %r339;
$L__BB0_34:
	and.b32  	%r341, %r240, 16384;
	setp.eq.s32 	%p18, %r341, 0;
	@%p18 bra 	$L__BB0_36;
	ld.global.u32 	%r342, [%rd7+280];
	xor.b32  	%r460, %r460, %r342;
	ld.global.u32 	%r343, [%rd7+284];
	xor.b32  	%r459, %r459, %r343;
	ld.global.u32 	%r344, [%rd7+288];
	xor.b32  	%r458, %r458, %r344;
	ld.global.u32 	%r345, [%rd7+292];
	xor.b32  	%r457, %r457, %r345;
	ld.global.u32 	%r346, [%rd7+296];
	xor.b32  	%r456, %r456, %r346;
$L__BB0_36:
	and.b32  	%r348, %r240, 32768;
	setp.eq.s32 	%p19, %r348, 0;
	@%p19 bra 	$L__BB0_38;
	ld.global.u32 	%r349, [%rd7+300];
	xor.b32  	%r460, %r460, %r349;
	ld.global.u32 	%r350, [%rd7+304];
	xor.b32  	%r459, %r459, %r350;
	ld.global.u32 	%r351, [%rd7+308];
	xor.b32  	%r458, %r458, %r351;
	ld.global.u32 	%r352, [%rd7+312];
	xor.b32  	%r457, %r457, %r352;
	ld.global.u32 	%r353, [%rd7+316];
	xor.b32  	%r456, %r456, %r353;
$L__BB0_38:
	add.s32 	%r455, %r455, 16;
	setp.ne.s32 	%p20, %r455, 32;
	@%p20 bra 	$L__BB0_6;
	mad.lo.s32 	%r354, %r449, -31, %r13;
	add.s32 	%r449, %r354, 1;
	setp.ne.s32 	%p21, %r449, 5;
	@%p21 bra 	$L__BB0_5;
	st.global.u32 	[%rd3+4], %r460;
	st.global.u32 	[%rd3+8], %r459;
	st.global.u32 	[%rd3+12], %r458;
	st.global.u32 	[%rd3+16], %r457;
	st.global.u32 	[%rd3+20], %r456;
	add.s32 	%r443, %r443, 1;
	setp.lt.u32 	%p22, %r443, %r4;
	@%p22 bra 	$L__BB0_4;
$L__BB0_41:
	shr.u64 	%rd8, %rd34, 2;
	add.s32 	%r442, %r442, 1;
	setp.gt.u64 	%p23, %rd34, 3;
	mov.u64 	%rd34, %rd8;
	@%p23 bra 	$L__BB0_2;
$L__BB0_42:
	mov.b32 	%r355, 0;
	st.global.v2.u32 	[%rd3+24], {%r355, %r355};
	st.global.u32 	[%rd3+32], %r355;
	mov.b64 	%rd21, 0;
	st.global.u64 	[%rd3+40], %rd21;
	shl.b32 	%r356, %r2, 2;
	and.b32  	%r357, %r356, 4194240;
	shl.b32 	%r358, %r2, 6;
	and.b32  	%r359, %r358, -1024;
	and.b32  	%r360, %r358, 960;
	add.s32 	%r361, %r357, %r1;
	neg.f32 	%f1, %f8;
	and.b32  	%r362, %r1, 1;
	shl.b32 	%r184, %r361, 10;
	add.s32 	%r363, %r184, 1024;
	and.b32  	%r364, %r363, 1047552;
	add.s32 	%r365, %r184, 1047552;
	and.b32  	%r366, %r365, 1047552;
	or.b32  	%r185, %r360, 60;
	or.b32  	%r367, %r358, %r362;
	sub.s32 	%r368, %r367, %r359;
	add.s32 	%r539, %r368, 1023;
	add.s32 	%r369, %r367, %r366;
	sub.s32 	%r538, %r369, %r359;
	add.s32 	%r370, %r367, %r364;
	sub.s32 	%r537, %r370, %r359;
	shr.u32 	%r371, %r2, 4;
	shl.b32 	%r372, %r1, 10;
	mad.lo.s32 	%r373, %r371, 64512, %r372;
	add.s32 	%r536, %r367, %r373;
	add.s64 	%rd23, %rd1, 8;
$L__BB0_43:
	mul.wide.s32 	%rd22, %r538, 4;
	add.s64 	%rd9, %rd23, %rd22;
	mul.wide.s32 	%rd24, %r537, 4;
	add.s64 	%rd10, %rd23, %rd24;
	mul.wide.s32 	%rd25, %r536, 4;
	add.s64 	%rd11, %rd23, %rd25;
	ld.global.v2.u32 	{%r374, %r375}, [%rd3];
	shr.u32 	%r376, %r375, 2;
	xor.b32  	%r377, %r376, %r375;
	ld.global.v2.u32 	{%r545, %r544}, [%rd3+8];
	ld.global.v2.u32 	{%r543, %r542}, [%rd3+16];
	st.global.v2.u32 	[%rd3+8], {%r544, %r543};
	shl.b32 	%r378, %r542, 4;
	shl.b32 	%r379, %r377, 1;
	xor.b32  	%r380, %r379, %r378;
	xor.b32  	%r381, %r380, %r377;
	xor.b32  	%r541, %r381, %r542;
	st.global.v2.u32 	[%rd3+16], {%r542, %r541};
	add.s32 	%r540, %r374, 362437;
	st.global.v2.u32 	[%rd3], {%r540, %r545};
	add.s32 	%r382, %r541, %r540;
	cvt.rn.f32.u32 	%f10, %r382;
	fma.rn.f32 	%f2, %f10, 0f2F800000, 0f2F000000;
	ld.global.u32 	%r200, [%rd11+-8];
	add.s32 	%r383, %r539, -1022;
	shr.s32 	%r384, %r383, 31;
	shr.u32 	%r385, %r384, 22;
	add.s32 	%r386, %r383, %r385;
	and.b32  	%r387, %r386, -1024;
	sub.s32 	%r388, %r383, %r387;
	shr.s32 	%r389, %r539, 31;
	shr.u32 	%r390, %r389, 22;
	add.s32 	%r391, %r539, %r390;
	and.b32  	%r392, %r391, -1024;
	sub.s32 	%r393, %r539, %r392;
	ld.global.u32 	%r394, [%rd10+-8];
	ld.global.u32 	%r395, [%rd9+-8];
	add.s32 	%r396, %r184, %r388;
	mul.wide.s32 	%rd26, %r396, 4;
	add.s64 	%rd27, %rd1, %rd26;
	ld.global.u32 	%r397, [%rd27];
	add.s32 	%r398, %r184, %r393;
	mul.wide.s32 	%rd28, %r398, 4;
	add.s64 	%rd29, %rd1, %rd28;
	ld.global.u32 	%r399, [%rd29];
	add.s32 	%r400, %r395, %r394;
	add.s32 	%r401, %r400, %r397;
	add.s32 	%r402, %r401, %r399;
	mul.lo.s32 	%r403, %r200, %r402;
	shl.b32 	%r201, %r403, 1;
	setp.lt.s32 	%p24, %r201, 0;
	mov.f32 	%f41, 0f3F800000;
	@%p24 bra 	$L__BB0_46;
	setp.eq.s32 	%p25, %r201, 0;
	mov.f32 	%f41, 0f3F000000;
	@%p25 bra 	$L__BB0_46;
	cvt.rn.f32.u32 	%f12, %r201;
	mul.f32 	%f13, %f1, %f12;
	fma.rn.f32 	%f14, %f13, 0f3BBB989D, 0f3F000000;
	cvt.sat.f32.f32 	%f15, %f14;
	mov.f32 	%f16, 0f4B400001;
	mov.f32 	%f17, 0f437C0000;
	fma.rm.f32 	%f18, %f15, %f17, %f16;
	add.f32 	%f19, %f18, 0fCB40007F;
	neg.f32 	%f20, %f19;
	fma.rn.f32 	%f21, %f13, 0f3FB8AA3B, %f20;
	fma.rn.f32 	%f22, %f13, 0f32A57060, %f21;
	mov.b32 	%r404, %f18;
	shl.b32 	%r405, %r404, 23;
	mov.b32 	%f23, %r405;
	ex2.approx.ftz.f32 	%f24, %f22;
	mul.f32 	%f41, %f24, %f23;
$L__BB0_46:
	setp.leu.f32 	%p26, %f41, %f2;
	@%p26 bra 	$L__BB0_48;
	neg.s32 	%r406, %r200;
	st.global.u32 	[%rd11+-8], %r406;
	ld.global.v2.u32 	{%r540, %r545}, [%rd3];
	ld.global.v2.u32 	{%r544, %r543}, [%rd3+8];
	ld.global.v2.u32 	{%r542, %r541}, [%rd3+16];
$L__BB0_48:
	shr.u32 	%r407, %r545, 2;
	xor.b32  	%r408, %r407, %r545;
	st.global.v2.u32 	[%rd3+8], {%r543, %r542};
	shl.b32 	%r409, %r541, 4;
	shl.b32 	%r410, %r408, 1;
	xor.b32  	%r411, %r410, %r409;
	xor.b32  	%r412, %r411, %r408;
	xor.b32  	%r413, %r412, %r541;
	st.global.v2.u32 	[%rd3+16], {%r541, %r413};
	add.s32 	%r414, %r540, 362437;
	st.global.v2.u32 	[%rd3], {%r414, %r544};
	add.s32 	%r415, %r413, %r414;
	cvt.rn.f32.u32 	%f26, %r415;
	fma.rn.f32 	%f5, %f26, 0f2F800000, 0f2F000000;
	ld.global.u32 	%r214, [%rd11];
	add.s32 	%r416, %r539, -1020;
	shr.s32 	%r417, %r416, 31;
	shr.u32 	%r418, %r417, 22;
	add.s32 	%r419, %r416, %r418;
	and.b32  	%r420, %r419, -1024;
	sub.s32 	%r421, %r416, %r420;
	add.s32 	%r422, %r539, 2;
	shr.s32 	%r423, %r422, 31;
	shr.u32 	%r424, %r423, 22;
	add.s32 	%r425, %r422, %r424;
	and.b32  	%r426, %r425, -1024;
	sub.s32 	%r427, %r422, %r426;
	ld.global.u32 	%r428, [%rd10];
	ld.global.u32 	%r429, [%rd9];
	add.s32 	%r430, %r184, %r421;
	mul.wide.s32 	%rd30, %r430, 4;
	add.s64 	%rd31, %rd1, %rd30;
	ld.global.u32 	%r431, [%rd31];
	add.s32 	%r432, %r184, %r427;
	mul.wide.s32 	%rd32, %r432, 4;
	add.s64 	%rd33, %rd1, %rd32;
	ld.global.u32 	%r433, [%rd33];
	add.s32 	%r434, %r429, %r428;
	add.s32 	%r435, %r434, %r431;
	add.s32 	%r436, %r435, %r433;
	mul.lo.s32 	%r437, %r214, %r436;
	shl.b32 	%r215, %r437, 1;
	setp.lt.s32 	%p27, %r215, 0;
	mov.f32 	%f42, 0f3F800000;
	@%p27 bra 	$L__BB0_51;
	setp.eq.s32 	%p28, %r215, 0;
	mov.f32 	%f42, 0f3F000000;
	@%p28 bra 	$L__BB0_51;
	cvt.rn.f32.u32 	%f28, %r215;
	mul.f32 	%f29, %f1, %f28;
	fma.rn.f32 	%f30, %f29, 0f3BBB989D, 0f3F000000;
	cvt.sat.f32.f32 	%f31, %f30;
	mov.f32 	%f32, 0f4B400001;
	mov.f32 	%f33, 0f437C0000;
	fma.rm.f32 	%f34, %f31, %f33, %f32;
	add.f32 	%f35, %f34, 0fCB40007F;
	neg.f32 	%f36, %f35;
	fma.rn.f32 	%f37, %f29, 0f3FB8AA3B, %f36;
	fma.rn.f32 	%f38, %f29, 0f32A57060, %f37;
	mov.b32 	%r438, %f34;
	shl.b32 	%r439, %r438, 23;
	mov.b32 	%f39, %r439;
	ex2.approx.ftz.f32 	%f40, %f38;
	mul.f32 	%f42, %f40, %f39;
$L__BB0_51:
	setp.leu.f32 	%p29, %f42, %f5;
	@%p29 bra 	$L__BB0_53;
	neg.s32 	%r440, %r214;
	st.global.u32 	[%rd11], %r440;
$L__BB0_53:
	add.s32 	%r216, %r539, 4;
	add.s32 	%r441, %r539, -1023;
	add.s32 	%r538, %r538, 4;
	add.s32 	%r537, %r537, 4;
	add.s32 	%r536, %r536, 4;
	setp.lt.s32 	%p30, %r441, %r185;
	mov.u32 	%r539, %r216;
	@%p30 bra 	$L__BB0_43;
	ret;

}
	// .globl	_Z19KernelMetropolisOddPiP17curandStateXORWOWfi
.visible .entry _Z19KernelMetropolisOddPiP17curandStateXORWOWfi(
	.param .u64 .ptr .align 1 _Z19KernelMetropolisOddPiP17curandStateXORWOWfi_param_0,
	.param .u64 .ptr .align 1 _Z19KernelMetropolisOddPiP17curandStateXORWOWfi_param_1,
	.param .f32 _Z19KernelMetropolisOddPiP17curandStateXORWOWfi_param_2,
	.param .u32 _Z19KernelMetropolisOddPiP17curandStateXORWOWfi_param_3
)
{
	.reg .pred 	%p<37>;
	.reg .b32 	%r<611>;
	.reg .b32 	%f<63>;
	.reg .b64 	%rd<44>;

	ld.param.u64 	%rd13, [_Z19KernelMetropolisOddPiP17curandStateXORWOWfi_param_0];
	ld.param.u64 	%rd14, [_Z19KernelMetropolisOddPiP17curandStateXORWOWfi_param_1];
	ld.param.f32 	%f11, [_Z19KernelMetropolisOddPiP17curandStateXORWOWfi_param_2];
	ld.param.u32 	%r249, [_Z19KernelMetropolisOddPiP17curandStateXORWOWfi_param_3];
	cvta.to.global.u64 	%rd1, %rd13;
	cvta.to.global.u64 	%rd15, %rd14;
	mov.u32 	%r1, %tid.x;
	mov.u32 	%r2, %ctaid.x;
	mov.u32 	%r250, %ntid.x;
	mad.lo.s32 	%r251, %r2, %r250, %r1;
	shl.b32 	%r252, %r249, 1;
	or.b32  	%r253, %r252, 1;
	cvt.s64.s32 	%rd43, %r251;
	mul.wide.s32 	%rd16, %r251, 48;
	add.s64 	%rd3, %rd15, %rd16;
	xor.b32  	%r254, %r253, -1429050551;
	mul.lo.s32 	%r255, %r254, 1099087573;
	setp.gt.s32 	%p1, %r249, -1;
	selp.b32 	%r256, -644748465, -1947113066, %p1;
	add.s32 	%r257, %r256, %r255;
	add.s32 	%r3, %r257, 6615241;
	add.s32 	%r514, %r255, 123456789;
	st.global.v2.u32 	[%rd3], {%r3, %r514};
	xor.b32  	%r513, %r255, 362436069;
	add.s32 	%r512, %r256, 521288629;
	st.global.v2.u32 	[%rd3+8], {%r513, %r512};
	xor.b32  	%r511, %r256, 88675123;
	add.s32 	%r510, %r255, 5783321;
	st.global.v2.u32 	[%rd3+16], {%r511, %r510};
	setp.eq.s32 	%p2, %r251, 0;
	@%p2 bra 	$L__BB1_42;
	mov.b32 	%r496, 0;
$L__BB1_2:
	and.b64  	%rd5, %rd43, 3;
	setp.eq.s64 	%p3, %rd5, 0;
	@%p3 bra 	$L__BB1_41;
	mul.wide.u32 	%rd17, %r496, 3200;
	mov.u64 	%rd18, precalc_xorwow_matrix;
	add.s64 	%rd6, %rd18, %rd17;
	cvt.u32.u64 	%r15, %rd5;
	mov.b32 	%r497, 0;
$L__BB1_4:
	mov.b32 	%r510, 0;
	mov.u32 	%r511, %r510;
	mov.u32 	%r512, %r510;
	mov.u32 	%r513, %r510;
	mov.u32 	%r514, %r510;
	mov.u32 	%r503, %r510;
$L__BB1_5:
	mul.wide.u32 	%rd19, %r503, 4;
	add.s64 	%rd20, %rd3, %rd19;
	ld.global.u32 	%r23, [%rd20+4];
	shl.b32 	%r24, %r503, 5;
	mov.b32 	%r509, 0;
$L__BB1_6:
	.pragma "nounroll";
	shr.u32 	%r262, %r23, %r509;
	and.b32  	%r263, %r262, 1;
	setp.eq.b32 	%p4, %r263, 1;
	not.pred 	%p5, %p4;
	add.s32 	%r264, %r24, %r509;
	mul.lo.s32 	%r265, %r264, 5;
	mul.wide.u32 	%rd21, %r265, 4;
	add.s64 	%rd7, %rd6, %rd21;
	@%p5 bra 	$L__BB1_8;
	ld.global.u32 	%r266, [%rd7];
	xor.b32  	%r514, %r514, %r266;
	ld.global.u32 	%r267, [%rd7+4];
	xor.b32  	%r513, %r513, %r267;
	ld.global.u32 	%r268, [%rd7+8];
	xor.b32  	%r512, %r512, %r268;
	ld.global.u32 	%r269, [%rd7+12];
	xor.b32  	%r511, %r511, %r269;
	ld.global.u32 	%r270, [%rd7+16];
	xor.b32  	%r510, %r510, %r270;
$L__BB1_8:
	and.b32  	%r272, %r262, 2;
	setp.eq.s32 	%p6, %r272, 0;
	@%p6 bra 	$L__BB1_10;
	ld.global.u32 	%r273, [%rd7+20];
	xor.b32  	%r514, %r514, %r273;
	ld.global.u32 	%r274, [%rd7+24];
	xor.b32  	%r513, %r513, %r274;
	ld.global.u32 	%r275, [%rd7+28];
	xor.b32  	%r512, %r512, %r275;
	ld.global.u32 	%r276, [%rd7+32];
	xor.b32  	%r511, %r511, %r276;
	ld.global.u32 	%r277, [%rd7+36];
	xor.b32  	%r510, %r510, %r277;
$L__BB1_10:
	and.b32  	%r279, %r262, 4;
	setp.eq.s32 	%p7, %r279, 0;
	@%p7 bra 	$L__BB1_12;
	ld.global.u32 	%r280, [%rd7+40];
	xor.b32  	%r514, %r514, %r280;
	ld.global.u32 	%r281, [%rd7+44];
	xor.b32  	%r513, %r513, %r281;
	ld.global.u32 	%r282, [%rd7+48];
	xor.b32  	%r512, %r512, %r282;
	ld.global.u32 	%r283, [%rd7+52];
	xor.b32  	%r511, %r511, %r283;
	ld.global.u32 	%r284, [%rd7+56];
	xor.b32  	%r510, %r510, %r284;
$L__BB1_12:
	and.b32  	%r286, %r262, 8;
	setp.eq.s32 	%p8, %r286, 0;
	@%p8 bra 	$L__BB1_14;
	ld.global.u32 	%r287, [%rd7+60];
	xor.b32  	%r514, %r514, %r287;
	ld.global.u32 	%r288, [%rd7+64];
	xor.b32  	%r513, %r513, %r288;
	ld.global.u32 	%r289, [%rd7+68];
	xor.b32  	%r512, %r512, %r289;
	ld.global.u32 	%r290, [%rd7+72];
	xor.b32  	%r511, %r511, %r290;
	ld.global.u32 	%r291, [%rd7+76];
	xor.b32  	%r510, %r510, %r291;
$L__BB1_14:
	and.b32  	%r293, %r262, 16;
	setp.eq.s32 	%p9, %r293, 0;
	@%p9 bra 	$L__BB1_16;
	ld.global.u32 	%r294, [%rd7+80];
	xor.b32  	%r514, %r514, %r294;
	ld.global.u32 	%r295, [%rd7+84];
	xor.b32  	%r513, %r513, %r295;
	ld.global.u32 	%r296, [%rd7+88];
	xor.b32  	%r512, %r512, %r296;
	ld.global.u32 	%r297, [%rd7+92];
	xor.b32  	%r511, %r511, %r297;
	ld.global.u32 	%r298, [%rd7+96];
	xor.b32  	%r510, %r510, %r298;
$L__BB1_16:
	and.b32  	%r300, %r262, 32;
	setp.eq.s32 	%p10, %r300, 0;
	@%p10 bra 	$L__BB1_18;
	ld.global.u32 	%r301, [%rd7+100];
	xor.b32  	%r514, %r514, %r301;
	ld.global.u32 	%r302, [%rd7+104];
	xor.b32  	%r513, %r513, %r302;
	ld.global.u32 	%r303, [%rd7+108];
	xor.b32  	%r512, %r512, %r303;
	ld.global.u32 	%r304, [%rd7+112];
	xor.b32  	%r511, %r511, %r304;
	ld.global.u32 	%r305, [%rd7+116];
	xor.b32  	%r510, %r510, %r305;
$L__BB1_18:
	and.b32  	%r307, %r262, 64;
	setp.eq.s32 	%p11, %r307, 0;
	@%p11 bra 	$L__BB1_20;
	ld.global.u32 	%r308, [%rd7+120];
	xor.b32  	%r514, %r514, %r308;
	ld.global.u32 	%r309, [%rd7+124];
	xor.b32  	%r513, %r513, %r309;
	ld.global.u32 	%r310, [%rd7+128];
	xor.b32  	%r512, %r512, %r310;
	ld.global.u32 	%r311, [%rd7+132];
	xor.b32  	%r511, %r511, %r311;
	ld.global.u32 	%r312, [%rd7+136];
	xor.b32  	%r510, %r510, %r312;
$L__BB1_20:
	and.b32  	%r314, %r262, 128;
	setp.eq.s32 	%p12, %r314, 0;
	@%p12 bra 	$L__BB1_22;
	ld.global.u32 	%r315, [%rd7+140];
	xor.b32  	%r514, %r514, %r315;
	ld.global.u32 	%r316, [%rd7+144];
	xor.b32  	%r513, %r513, %r316;
	ld.global.u32 	%r317, [%rd7+148];
	xor.b32  	%r512, %r512, %r317;
	ld.global.u32 	%r318, [%rd7+152];
	xor.b32  	%r511, %r511, %r318;
	ld.global.u32 	%r319, [%rd7+156];
	xor.b32  	%r510, %r510, %r319;
$L__BB1_22:
	and.b32  	%r321, %r262, 256;
	setp.eq.s32 	%p13, %r321, 0;
	@%p13 bra 	$L__BB1_24;
	ld.global.u32 	%r322, [%rd7+160];
	xor.b32  	%r514, %r514, %r322;
	ld.global.u32 	%r323, [%rd7+164];
	xor.b32  	%r513, %r513, %r323;
	ld.global.u32 	%r324, [%rd7+168];
	xor.b32  	%r512, %r512, %r324;
	ld.global.u32 	%r325, [%rd7+172];
	xor.b32  	%r511, %r511, %r325;
	ld.global.u32 	%r326, [%rd7+176];
	xor.b32  	%r510, %r510, %r326;
$L__BB1_24:
	and.b32  	%r328, %r262, 512;
	setp.eq.s32 	%p14, %r328, 0;
	@%p14 bra 	$L__BB1_26;
	ld.global.u32 	%r329, [%rd7+180];
	xor.b32  	%r514, %r514, %r329;
	ld.global.u32 	%r330, [%rd7+184];
	xor.b32  	%r513, %r513, %r330;
	ld.global.u32 	%r331, [%rd7+188];
	xor.b32  	%r512, %r512, %r331;
	ld.global.u32 	%r332, [%rd7+192];
	xor.b32  	%r511, %r511, %r332;
	ld.global.u32 	%r333, [%rd7+196];
	xor.b32  	%r510, %r510, %r333;
$L__BB1_26:
	and.b32  	%r335, %r262, 1024;
	setp.eq.s32 	%p15, %r335, 0;
	@%p15 bra 	$L__BB1_28;
	ld.global.u32 	%r336, [%rd7+200];
	xor.b32  	%r514, %r514, %r336;
	ld.global.u32 	%r337, [%rd7+204];
	xor.b32  	%r513, %r513, %r337;
	ld.global.u32 	%r338, [%rd7+208];
	xor.b32  	%r512, %r512, %r338;
	ld.global.u32 	%r339, [%rd7+212];
	xor.b32  	%r511, %r511, %r339;
	ld.global.u32 	%r340, [%rd7+216];
	xor.b32  	%r510, %r510, %r340;
$L__BB1_28:
	and.b32  	%r342, %r262, 2048;
	setp.eq.s32 	%p16, %r342, 0;
	@%p16 bra 	$L__BB1_30;
	ld.global.u32 	%r343, [%rd7+220];
	xor.b32  	%r514, %r514, %r343;
	ld.global.u32 	%r344, [%rd7+224];
	xor.b32  	%r513, %r513, %r344;
	ld.global.u32 	%r345, [%rd7+228];
	xor.b32  	%r512, %r512, %r345;
	ld.global.u32 	%r346, [%rd7+232];
	xor.b32  	%r511, %r511, %r346;
	ld.global.u32 	%r347, [%rd7+236];
	xor.b32  	%r510, %r510, %r347;
$L__BB1_30:
	and.b32  	%r349, %r262, 4096;
	setp.eq.s32 	%p17, %r349, 0;
	@%p17 bra 	$L__BB1_32;
	ld.global.u32 	%r350, [%rd7+240];
	xor.b32  	%r514, %r514, %r350;
	ld.global.u32 	%r351, [%rd7+244];
	xor.b32  	%r513, %r513, %r351;
	ld.global.u32 	%r352, [%rd7+248];
	xor.b32  	%r512, %r512, %r352;
	ld.global.u32 	%r353, [%rd7+252];
	xor.b32  	%r511, %r511, %r353;
	ld.global.u32 	%r354, [%rd7+256];
	xor.b32  	%r510, %r510, %r354;
$L__BB1_32:
	and.b32  	%r356, %r262, 8192;
	setp.eq.s32 	%p18, %r356, 0;
	@%p18 bra 	$L__BB1_34;
	ld.global.u32 	%r357, [%rd7+260];
	xor.b32  	%r514, %r514, %r357;
	ld.global.u32 	%r358, [%rd7+264];
	xor.b32  	%r513, %r513, %r358;
	ld.global.u32 	%r359, [%rd7+268];
	xor.b32  	%r512, %r512, %r359;
	ld.global.u32 	%r360, [%rd7+272];
	xor.b32  	%r511, %r511, %r360;
	ld.global.u32 	%r361, [%rd7+276];
	xor.b32  	%r510, %r510, %r361;
$L__BB1_34:
	and.b32  	%r363, %r262, 16384;
	setp.eq.s32 	%p19, %r363, 0;
	@%p19 bra 	$L__BB1_36;
	ld.global.u32 	%r364, [%rd7+280];
	xor.b32  	%r514, %r514, %r364;
	ld.global.u32 	%r365, [%rd7+284];
	xor.b32  	%r513, %r513, %r365;
	ld.global.u32 	%r366, [%rd7+288];
	xor.b32  	%r512, %r512, %r366;
	ld.global.u32 	%r367, [%rd7+292];
	xor.b32  	%r511, %r511, %r367;
	ld.global.u32 	%r368, [%rd7+296];
	xor.b32  	%r510, %r510, %r368;
$L__BB1_36:
	and.b32  	%r370, %r262, 32768;
	setp.eq.s32 	%p20, %r370, 0;
	@%p20 bra 	$L__BB1_38;
	ld.global.u32 	%r371, [%rd7+300];
	xor.b32  	%r514, %r514, %r371;
	ld.global.u32 	%r372, [%rd7+304];
	xor.b32  	%r513, %r513, %r372;
	ld.global.u32 	%r373, [%rd7+308];
	xor.b32  	%r512, %r512, %r373;
	ld.global.u32 	%r374, [%rd7+312];
	xor.b32  	%r511, %r511, %r374;
	ld.global.u32 	%r375, [%rd7+316];
	xor.b32  	%r510, %r510, %r375;
$L__BB1_38:
	add.s32 	%r509, %r509, 16;
	setp.ne.s32 	%p21, %r509, 32;
	@%p21 bra 	$L__BB1_6;
	mad.lo.s32 	%r376, %r503, -31, %r24;
	add.s32 	%r503, %r376, 1;
	setp.ne.s32 	%p22, %r503, 5;
	@%p22 bra 	$L__BB1_5;
	st.global.u32 	[%rd3+4], %r514;
	st.global.u32 	[%rd3+8], %r513;
	st.global.u32 	[%rd3+12], %r512;
	st.global.u32 	[%rd3+16], %r511;
	st.global.u32 	[%rd3+20], %r510;
	add.s32 	%r497, %r497, 1;
	setp.lt.u32 	%p23, %r497, %r15;
	@%p23 bra 	$L__BB1_4;
$L__BB1_41:
	shr.u64 	%rd8, %rd43, 2;
	add.s32 	%r496, %r496, 1;
	setp.gt.u64 	%p24, %rd43, 3;
	mov.u64 	%rd43, %rd8;
	@%p24 bra 	$L__BB1_2;
$L__BB1_42:
	mov.b32 	%r377, 0;
	st.global.v2.u32 	[%rd3+24], {%r377, %r377};
	st.global.u32 	[%rd3+32], %r377;
	mov.b64 	%rd22, 0;
	st.global.u64 	[%rd3+40], %rd22;
	shl.b32 	%r378, %r2, 2;
	and.b32  	%r379, %r378, 4194240;
	shl.b32 	%r380, %r2, 6;
	and.b32  	%r381, %r380, 960;
	add.s32 	%r382, %r379, %r1;
	not.b32 	%r383, %r1;
	neg.f32 	%f1, %f11;
	or.b32  	%r205, %r381, 62;
	and.b32  	%r384, %r383, 1;
	or.b32  	%r600, %r384, %r381;
	shl.b32 	%r207, %r382, 10;
	add.s32 	%r385, %r207, 1024;
	and.b32  	%r208, %r385, 1047552;
	add.s32 	%r386, %r207, 1047552;
	and.b32  	%r209, %r386, 1047552;
	max.s32 	%r387, %r600, %r205;
	sub.s32 	%r388, %r387, %r600;
	add.s32 	%r210, %r388, 1;
	and.b32  	%r389, %r210, 2;
	setp.ne.s32 	%p25, %r389, 0;
	@%p25 bra 	$L__BB1_49;
	shr.u32 	%r390, %r514, 2;
	xor.b32  	%r391, %r390, %r514;
	st.global.v2.u32 	[%rd3+8], {%r512, %r511};
	shl.b32 	%r392, %r510, 4;
	shl.b32 	%r393, %r391, 1;
	xor.b32  	%r394, %r393, %r392;
	xor.b32  	%r395, %r394, %r391;
	xor.b32  	%r396, %r395, %r510;
	st.global.v2.u32 	[%rd3+16], {%r510, %r396};
	add.s32 	%r397, %r3, 362437;
	st.global.v2.u32 	[%rd3], {%r397, %r513};
	add.s32 	%r398, %r396, %r397;
	cvt.rn.f32.u32 	%f13, %r398;
	fma.rn.f32 	%f2, %f13, 0f2F800000, 0f2F000000;
	add.s32 	%r399, %r207, %r600;
	mul.wide.s32 	%rd23, %r399, 4;
	add.s64 	%rd9, %rd1, %rd23;
	ld.global.u32 	%r211, [%rd9];
	add.s32 	%r400, %r600, 1;
	and.b32  	%r401, %r400, 1023;
	add.s32 	%r402, %r600, -1;
	and.b32  	%r403, %r402, 1023;
	add.s32 	%r404, %r208, %r600;
	mul.wide.u32 	%rd24, %r404, 4;
	add.s64 	%rd25, %rd1, %rd24;
	ld.global.u32 	%r405, [%rd25];
	add.s32 	%r406, %r209, %r600;
	mul.wide.u32 	%rd26, %r406, 4;
	add.s64 	%rd27, %rd1, %rd26;
	ld.global.u32 	%r407, [%rd27];
	add.s32 	%r408, %r207, %r401;
	mul.wide.s32 	%rd28, %r408, 4;
	add.s64 	%rd29, %rd1, %rd28;
	ld.global.u32 	%r409, [%rd29];
	add.s32 	%r410, %r207, %r403;
	mul.wide.s32 	%rd30, %r410, 4;
	add.s64 	%rd31, %rd1, %rd30;
	ld.global.u32 	%r411, [%rd31];
	add.s32 	%r412, %r407, %r405;
	add.s32 	%r413, %r412, %r409;
	add.s32 	%r414, %r413, %r411;
	mul.lo.s32 	%r415, %r211, %r414;
	shl.b32 	%r212, %r415, 1;
	setp.lt.s32 	%p26, %r212, 0;
	mov.f32 	%f60, 0f3F800000;
	@%p26 bra 	$L__BB1_46;
	setp.eq.s32 	%p27, %r212, 0;
	mov.f32 	%f60, 0f3F000000;
	@%p27 bra 	$L__BB1_46;
	cvt.rn.f32.u32 	%f15, %r212;
	mul.f32 	%f16, %f1, %f15;
	fma.rn.f32 	%f17, %f16, 0f3BBB989D, 0f3F000000;
	cvt.sat.f32.f32 	%f18, %f17;
	mov.f32 	%f19, 0f4B400001;
	mov.f32 	%f20, 0f437C0000;
	fma.rm.f32 	%f21, %f18, %f20, %f19;
	add.f32 	%f22, %f21, 0fCB40007F;
	neg.f32 	%f23, %f22;
	fma.rn.f32 	%f24, %f16, 0f3FB8AA3B, %f23;
	fma.rn.f32 	%f25, %f16, 0f32A57060, %f24;
	mov.b32 	%r416, %f21;
	shl.b32 	%r417, %r416, 23;
	mov.b32 	%f26, %r417;
	ex2.approx.ftz.f32 	%f27, %f25;
	mul.f32 	%f60, %f27, %f26;
$L__BB1_46:
	setp.leu.f32 	%p28, %f60, %f2;
	@%p28 bra 	$L__BB1_48;
	neg.s32 	%r418, %r211;
	st.global.u32 	[%rd9], %r418;
$L__BB1_48:
	add.s32 	%r600, %r600, 2;
$L__BB1_49:
	setp.lt.u32 	%p29, %r210, 2;
	@%p29 bra 	$L__BB1_62;
	add.s32 	%r604, %r600, 1023;
	add.s32 	%r603, %r600, %r209;
	add.s32 	%r602, %r600, %r208;
	shl.b32 	%r419, %r2, 12;
	and.b32  	%r420, %r419, -65536;
	or.b32  	%r421, %r600, %r420;
	shl.b32 	%r422, %r1, 10;
	add.s32 	%r601, %r421, %r422;
$L__BB1_51:
	ld.global.v2.u32 	{%r423, %r424}, [%rd3];
	shr.u32 	%r425, %r424, 2;
	xor.b32  	%r426, %r425, %r424;
	ld.global.v2.u32 	{%r610, %r609}, [%rd3+8];
	ld.global.v2.u32 	{%r608, %r607}, [%rd3+16];
	st.global.v2.u32 	[%rd3+8], {%r609, %r608};
	shl.b32 	%r427, %r607, 4;
	shl.b32 	%r428, %r426, 1;
	xor.b32  	%r429, %r428, %r427;
	xor.b32  	%r430, %r429, %r426;
	xor.b32  	%r606, %r430, %r607;
	st.global.v2.u32 	[%rd3+16], {%r607, %r606};
	add.s32 	%r605, %r423, 362437;
	st.global.v2.u32 	[%rd3], {%r605, %r610};
	add.s32 	%r431, %r606, %r605;
	cvt.rn.f32.u32 	%f29, %r431;
	fma.rn.f32 	%f5, %f29, 0f2F800000, 0f2F000000;
	mul.wide.s32 	%rd32, %r601, 4;
	add.s64 	%rd10, %rd1, %rd32;
	ld.global.u32 	%r229, [%rd10];
	add.s32 	%r432, %r604, -1022;
	shr.s32 	%r433, %r432, 31;
	shr.u32 	%r434, %r433, 22;
	add.s32 	%r435, %r432, %r434;
	and.b32  	%r436, %r435, -1024;
	sub.s32 	%r437, %r432, %r436;
	shr.s32 	%r438, %r604, 31;
	shr.u32 	%r439, %r438, 22;
	add.s32 	%r440, %r604, %r439;
	and.b32  	%r441, %r440, -1024;
	sub.s32 	%r442, %r604, %r441;
	mul.wide.s32 	%rd33, %r602, 4;
	add.s64 	%rd11, %rd1, %rd33;
	ld.global.u32 	%r443, [%rd11];
	mul.wide.s32 	%rd34, %r603, 4;
	add.s64 	%rd12, %rd1, %rd34;
	ld.global.u32 	%r444, [%rd12];
	add.s32 	%r445, %r207, %r437;
	mul.wide.s32 	%rd35, %r445, 4;
	add.s64 	%rd36, %rd1, %rd35;
	ld.global.u32 	%r446, [%rd36];
	add.s32 	%r447, %r207, %r442;
	mul.wide.s32 	%rd37, %r447, 4;
	add.s64 	%rd38, %rd1, %rd37;
	ld.global.u32 	%r448, [%rd38];
	add.s32 	%r449, %r444, %r443;
	add.s32 	%r450, %r449, %r446;
	add.s32 	%r451, %r450, %r448;
	mul.lo.s32 	%r452, %r229, %r451;
	shl.b32 	%r230, %r452, 1;
	setp.lt.s32 	%p30, %r230, 0;
	mov.f32 	%f61, 0f3F800000;
	@%p30 bra 	$L__BB1_54;
	setp.eq.s32 	%p31, %r230, 0;
	mov.f32 	%f61, 0f3F000000;
	@%p31 bra 	$L__BB1_54;
	cvt.rn.f32.u32 	%f31, %r230;
	mul.f32 	%f32, %f1, %f31;
	fma.rn.f32 	%f33, %f32, 0f3BBB989D, 0f3F000000;
	cvt.sat.f32.f32 	%f34, %f33;
	mov.f32 	%f35, 0f4B400001;
	mov.f32 	%f36, 0f437C0000;
	fma.rm.f32 	%f37, %f34, %f36, %f35;
	add.f32 	%f38, %f37, 0fCB40007F;
	neg.f32 	%f39, %f38;
	fma.rn.f32 	%f40, %f32, 0f3FB8AA3B, %f39;
	fma.rn.f32 	%f41, %f32, 0f32A57060, %f40;
	mov.b32 	%r453, %f37;
	shl.b32 	%r454, %r453, 23;
	mov.b32 	%f42, %r454;
	ex2.approx.ftz.f32 	%f43, %f41;
	mul.f32 	%f61, %f43, %f42;
$L__BB1_54:
	setp.leu.f32 	%p32, %f61, %f5;
	@%p32 bra 	$L__BB1_56;
	neg.s32 	%r455, %r229;
	st.global.u32 	[%rd10], %r455;
	ld.global.v2.u32 	{%r605, %r610}, [%rd3];
	ld.global.v2.u32 	{%r609, %r608}, [%rd3+8];
	ld.global.v2.u32 	{%r607, %r606}, [%rd3+16];
$L__BB1_56:
	shr.u32 	%r456, %r610, 2;
	xor.b32  	%r457, %r456, %r610;
	st.global.v2.u32 	[%rd3+8], {%r608, %r607};
	shl.b32 	%r458, %r606, 4;
	shl.b32 	%r459, %r457, 1;
	xor.b32  	%r460, %r459, %r458;
	xor.b32  	%r461, %r460, %r457;
	xor.b32  	%r462, %r461, %r606;
	st.global.v2.u32 	[%rd3+16], {%r606, %r462};
	add.s32 	%r463, %r605, 362437;
	st.global.v2.u32 	[%rd3], {%r463, %r609};
	add.s32 	%r464, %r462, %r463;
	cvt.rn.f32.u32 	%f45, %r464;
	fma.rn.f32 	%f8, %f45, 0f2F800000, 0f2F000000;
	ld.global.u32 	%r243, [%rd10+8];
	add.s32 	%r465, %r604, -1020;
	shr.s32 	%r466, %r465, 31;
	shr.u32 	%r467, %r466, 22;
	add.s32 	%r468, %r465, %r467;
	and.b32  	%r469, %r468, -1024;
	sub.s32 	%r470, %r465, %r469;
	add.s32 	%r471, %r604, 2;
	shr.s32 	%r472, %r471, 31;
	shr.u32 	%r473, %r472, 22;
	add.s32 	%r474, %r471, %r473;
	and.b32  	%r475, %r474, -1024;
	sub.s32 	%r476, %r471, %r475;
	ld.global.u32 	%r477, [%rd11+8];
	ld.global.u32 	%r478, [%rd12+8];
	add.s32 	%r479, %r207, %r470;
	mul.wide.s32 	%rd39, %r479, 4;
	add.s64 	%rd40, %rd1, %rd39;
	ld.global.u32 	%r480, [%rd40];
	add.s32 	%r481, %r207, %r476;
	mul.wide.s32 	%rd41, %r481, 4;
	add.s64 	%rd42, %rd1, %rd41;
	ld.global.u32 	%r482, [%rd42];
	add.s32 	%r483, %r478, %r477;
	add.s32 	%r484, %r483, %r480;
	add.s32 	%r485, %r484, %r482;
	mul.lo.s32 	%r486, %r243, %r485;
	shl.b32 	%r244, %r486, 1;
	setp.lt.s32 	%p33, %r244, 0;
	mov.f32 	%f62, 0f3F800000;
	@%p33 bra 	$L__BB1_59;
	setp.eq.s32 	%p34, %r244, 0;
	mov.f32 	%f62, 0f3F000000;
	@%p34 bra 	$L__BB1_59;
	cvt.rn.f32.u32 	%f47, %r244;
	mul.f32 	%f48, %f1, %f47;
	fma.rn.f32 	%f49, %f48, 0f3BBB989D, 0f3F000000;
	cvt.sat.f32.f32 	%f50, %f49;
	mov.f32 	%f51, 0f4B400001;
	mov.f32 	%f52, 0f437C0000;
	fma.rm.f32 	%f53, %f50, %f52, %f51;
	add.f32 	%f54, %f53, 0fCB40007F;
	neg.f32 	%f55, %f54;
	fma.rn.f32 	%f56, %f48, 0f3FB8AA3B, %f55;
	fma.rn.f32 	%f57, %f48, 0f32A57060, %f56;
	mov.b32 	%r487, %f53;
	shl.b32 	%r488, %r487, 23;
	mov.b32 	%f58, %r488;
	ex2.approx.ftz.f32 	%f59, %f57;
	mul.f32 	%f62, %f59, %f58;
$L__BB1_59:
	setp.leu.f32 	%p35, %f62, %f8;
	@%p35 bra 	$L__BB1_61;
	neg.s32 	%r489, %r243;
	st.global.u32 	[%rd10+8], %r489;
$L__BB1_61:
	add.s32 	%r245, %r604, 4;
	add.s32 	%r490, %r604, -1021;
	add.s32 	%r603, %r603, 4;
	add.s32 	%r602, %r602, 4;
	add.s32 	%r601, %r601, 4;
	setp.lt.s32 	%p36, %r490, %r205;
	mov.u32 	%r604, %r245;
	@%p36 bra 	$L__BB1_51;
$L__BB1_62:
	ret;

}


// ===== COMPILED SASS (sm_100) =====

	.target	sm_100

	.elftype	@"ET_EXEC"


//--------------------- .note.nv.tkinfo           --------------------------
	.section	.note.nv.tkinfo,"",@"SHT_NOTE"
	.sectionflags	@"SHF_NOTE_NV_TKINFO"
	.tkinfo
        /*0018*/ 	.word	0x00000002
        /*0030*/ 	.string	""
        /*0030*/ 	.string	"ptxas"
        /*0030*/ 	.string	"Cuda compilation tools, release 13.0, V13.0.88"
        /*0030*/ 	.string	"Build cuda_13.0.r13.0/compiler.36424714_0"
        /*0030*/ 	.string	"-arch sm_100 -m 64 "



//--------------------- .note.nv.cuinfo           --------------------------
	.section	.note.nv.cuinfo,"",@"SHT_NOTE"
	.sectionflags	@"SHF_NOTE_NV_CUINFO"
        /*0018*/ 	.short	0x0002
        /*001a*/ 	.short	0x0064
        /*001c*/ 	.short	0x0082
	.zero		2


//--------------------- .nv.info                  --------------------------
	.section	.nv.info,"",@"SHT_CUDA_INFO"
	.align	4


	//----- nvinfo : EIATTR_REGCOUNT
	.align		4
        /*0000*/ 	.byte	0x04, 0x2f
        /*0002*/ 	.short	(.L_10 - .L_9)
	.align		4
.L_9:
        /*0004*/ 	.word	index@(_Z20KernelMetropolisEvenPiP17curandStateXORWOWfi)
        /*0008*/ 	.word	0x00000028


	//----- nvinfo : EIATTR_FRAME_SIZE
	.align		4
.L_10:
        /*000c*/ 	.byte	0x04, 0x11
        /*000e*/ 	.short	(.L_12 - .L_11)
	.align		4
.L_11:
        /*0010*/ 	.word	index@(_Z20KernelMetropolisEvenPiP17curandStateXORWOWfi)
        /*0014*/ 	.word	0x00000000


	//----- nvinfo : EIATTR_REGCOUNT
	.align		4
.L_12:
        /*0018*/ 	.byte	0x04, 0x2f
        /*001a*/ 	.short	(.L_14 - .L_13)
	.align		4
.L_13:
        /*001c*/ 	.word	index@(_Z19KernelMetropolisOddPiP17curandStateXORWOWfi)
        /*0020*/ 	.word	0x00000020


	//----- nvinfo : EIATTR_FRAME_SIZE
	.align		4
.L_14:
        /*0024*/ 	.byte	0x04, 0x11
        /*0026*/ 	.short	(.L_16 - .L_15)
	.align		4
.L_15:
        /*0028*/ 	.word	index@(_Z19KernelMetropolisOddPiP17curandStateXORWOWfi)
        /*002c*/ 	.word	0x00000000


	//----- nvinfo : EIATTR_MIN_STACK_SIZE
	.align		4
.L_16:
        /*0030*/ 	.byte	0x04, 0x12
        /*0032*/ 	.short	(.L_18 - .L_17)
	.align		4
.L_17:
        /*0034*/ 	.word	index@(_Z19KernelMetropolisOddPiP17curandStateXORWOWfi)
        /*0038*/ 	.word	0x00000000


	//----- nvinfo : EIATTR_MIN_STACK_SIZE
	.align		4
.L_18:
        /*003c*/ 	.byte	0x04, 0x12
        /*003e*/ 	.short	(.L_20 - .L_19)
	.align		4
.L_19:
        /*0040*/ 	.word	index@(_Z20KernelMetropolisEvenPiP17curandStateXORWOWfi)
        /*0044*/ 	.word	0x00000000
.L_20:


//--------------------- .nv.compat                --------------------------
	.section	.nv.compat,"",@"SHT_CUDA_COMPAT_INFO"
	.align	4
        /*0000*/ 	.byte	0x02, 0x09, 0x00, 0x00, 0x02, 0x02, 0x01, 0x00, 0x02, 0x05, 0x05, 0x00, 0x03, 0x07, 0x01, 0x01
        /*0010*/ 	.byte	0x02, 0x03, 0x00, 0x00, 0x02, 0x06, 0x01, 0x00, 0x04, 0x0b, 0x08, 0x00, 0x09, 0x00, 0x00, 0x00
        /*0020*/ 	.byte	0x00, 0x00, 0x00, 0x00


//--------------------- .nv.info._Z19KernelMetropolisOddPiP17curandStateXORWOWfi --------------------------
	.section	.nv.info._Z19KernelMetropolisOddPiP17curandStateXORWOWfi,"",@"SHT_CUDA_INFO"
	.sectionflags	@""
	.align	4


	//----- nvinfo : EIATTR_CUDA_API_VERSION
	.align		4
        /*0000*/ 	.byte	0x04, 0x37
        /*0002*/ 	.short	(.L_22 - .L_21)
.L_21:
        /*0004*/ 	.word	0x00000082


	//----- nvinfo : EIATTR_KPARAM_INFO
	.align		4
.L_22:
        /*0008*/ 	.byte	0x04, 0x17
        /*000a*/ 	.short	(.L_24 - .L_23)
.L_23:
        /*000c*/ 	.word	0x00000000
        /*0010*/ 	.short	0x0003
        /*0012*/ 	.short	0x0014
        /*0014*/ 	.byte	0x00, 0xf0, 0x11, 0x00


	//----- nvinfo : EIATTR_KPARAM_INFO
	.align		4
.L_24:
        /*0018*/ 	.byte	0x04, 0x17
        /*001a*/ 	.short	(.L_26 - .L_25)
.L_25:
        /*001c*/ 	.word	0x00000000
        /*0020*/ 	.short	0x0002
        /*0022*/ 	.short	0x0010
        /*0024*/ 	.byte	0x00, 0xf0, 0x11, 0x00


	//----- nvinfo : EIATTR_KPARAM_INFO
	.align		4
.L_26:
        /*0028*/ 	.byte	0x04, 0x17
        /*002a*/ 	.short	(.L_28 - .L_27)
.L_27:
        /*002c*/ 	.word	0x00000000
        /*0030*/ 	.short	0x0001
        /*0032*/ 	.short	0x0008
        /*0034*/ 	.byte	0x00, 0xf5, 0x21, 0x00


	//----- nvinfo : EIATTR_KPARAM_INFO
	.align		4
.L_28:
        /*0038*/ 	.byte	0x04, 0x17
        /*003a*/ 	.short	(.L_30 - .L_29)
.L_29:
        /*003c*/ 	.word	0x00000000
        /*0040*/ 	.short	0x0000
        /*0042*/ 	.short	0x0000
        /*0044*/ 	.byte	0x00, 0xf5, 0x21, 0x00


	//----- nvinfo : EIATTR_SPARSE_MMA_MASK
	.align		4
.L_30:
        /*0048*/ 	.byte	0x03, 0x50
        /*004a*/ 	.short	0x0000


	//----- nvinfo : EIATTR_MAXREG_COUNT
	.align		4
        /*004c*/ 	.byte	0x03, 0x1b
        /*004e*/ 	.short	0x00ff


	//----- nvinfo : EIATTR_MERCURY_ISA_VERSION
	.align		4
        /*0050*/ 	.byte	0x03, 0x5f
        /*0052*/ 	.short	0x0101


	//----- nvinfo : EIATTR_VRC_CTA_INIT_COUNT
	.align		4
        /*0054*/ 	.byte	0x02, 0x4a
	.zero		1
	.zero		1


	//----- nvinfo : EIATTR_EXIT_INSTR_OFFSETS
	.align		4
        /*0058*/ 	.byte	0x04, 0x1c
        /*005a*/ 	.short	(.L_32 - .L_31)


	//   ....[0]....
.L_31:
        /*005c*/ 	.word	0x000015a0


	//   ....[1]....
        /*0060*/ 	.word	0x00001f20


	//----- nvinfo : EIATTR_CRS_STACK_SIZE
	.align		4
.L_32:
        /*0064*/ 	.byte	0x04, 0x1e
        /*0066*/ 	.short	(.L_34 - .L_33)
.L_33:
        /*0068*/ 	.word	0x00000000


	//----- nvinfo : EIATTR_CBANK_PARAM_SIZE
	.align		4
.L_34:
        /*006c*/ 	.byte	0x03, 0x19
        /*006e*/ 	.short	0x0018


	//----- nvinfo : EIATTR_PARAM_CBANK
	.align		4
        /*0070*/ 	.byte	0x04, 0x0a
        /*0072*/ 	.short	(.L_36 - .L_35)
	.align		4
.L_35:
        /*0074*/ 	.word	index@(.nv.constant0._Z19KernelMetropolisOddPiP17curandStateXORWOWfi)
        /*0078*/ 	.short	0x0380
        /*007a*/ 	.short	0x0018


	//----- nvinfo : EIATTR_SW_WAR
	.align		4
.L_36:
        /*007c*/ 	.byte	0x04, 0x36
        /*007e*/ 	.short	(.L_38 - .L_37)
.L_37:
        /*0080*/ 	.word	0x00000008
.L_38:


//--------------------- .nv.info._Z20KernelMetropolisEvenPiP17curandStateXORWOWfi --------------------------
	.section	.nv.info._Z20KernelMetropolisEvenPiP17curandStateXORWOWfi,"",@"SHT_CUDA_INFO"
	.sectionflags	@""
	.align	4


	//----- nvinfo : EIATTR_CUDA_API_VERSION
	.align		4
        /*0000*/ 	.byte	0x04, 0x37
        /*0002*/ 	.short	(.L_40 - .L_39)
.L_39:
        /*0004*/ 	.word	0x00000082


	//----- nvinfo : EIATTR_KPARAM_INFO
	.align		4
.L_40:
        /*0008*/ 	.byte	0x04, 0x17
        /*000a*/ 	.short	(.L_42 - .L_41)
.L_41:
        /*000c*/ 	.word	0x00000000
        /*0010*/ 	.short	0x0003
        /*0012*/ 	.short	0x0014
        /*0014*/ 	.byte	0x00, 0xf0, 0x11, 0x00


	//----- nvinfo : EIATTR_KPARAM_INFO
	.align		4
.L_42:
        /*0018*/ 	.byte	0x04, 0x17
        /*001a*/ 	.short	(.L_44 - .L_43)
.L_43:
        /*001c*/ 	.word	0x00000000
        /*0020*/ 	.short	0x0002
        /*0022*/ 	.short	0x0010
        /*0024*/ 	.byte	0x00, 0xf0, 0x11, 0x00


	//----- nvinfo : EIATTR_KPARAM_INFO
	.align		4
.L_44:
        /*0028*/ 	.byte	0x04, 0x17
        /*002a*/ 	.short	(.L_46 - .L_45)
.L_45:
        /*002c*/ 	.word	0x00000000
        /*0030*/ 	.short	0x0001
        /*0032*/ 	.short	0x0008
        /*0034*/ 	.byte	0x00, 0xf5, 0x21, 0x00


	//----- nvinfo : EIATTR_KPARAM_INFO
	.align		4
.L_46:
        /*0038*/ 	.byte	0x04, 0x17
        /*003a*/ 	.short	(.L_48 - .L_47)
.L_47:
        /*003c*/ 	.word	0x00000000
        /*0040*/ 	.short	0x0000
        /*0042*/ 	.short	0x0000
        /*0044*/ 	.byte	0x00, 0xf5, 0x21, 0x00


	//----- nvinfo : EIATTR_SPARSE_MMA_MASK
	.align		4
.L_48:
        /*0048*/ 	.byte	0x03, 0x50
        /*004a*/ 	.short	0x0000


	//----- nvinfo : EIATTR_MAXREG_COUNT
	.align		4
        /*004c*/ 	.byte	0x03, 0x1b
        /*004e*/ 	.short	0x00ff


	//----- nvinfo : EIATTR_MERCURY_ISA_VERSION
	.align		4
        /*0050*/ 	.byte	0x03, 0x5f
        /*0052*/ 	.short	0x0101


	//----- nvinfo : EIATTR_VRC_CTA_INIT_COUNT
	.align		4
        /*0054*/ 	.byte	0x02, 0x4a
	.zero		1
	.zero		1


	//----- nvinfo : EIATTR_EXIT_INSTR_OFFSETS
	.align		4
        /*0058*/ 	.byte	0x04, 0x1c
        /*005a*/ 	.short	(.L_50 - .L_49)


	//   ....[0]....
.L_49:
        /*005c*/ 	.word	0x00001a40


	//----- nvinfo : EIATTR_CRS_STACK_SIZE
	.align		4
.L_50:
        /*0060*/ 	.byte	0x04, 0x1e
        /*0062*/ 	.short	(.L_52 - .L_51)
.L_51:
        /*0064*/ 	.word	0x00000000


	//----- nvinfo : EIATTR_CBANK_PARAM_SIZE
	.align		4
.L_52:
        /*0068*/ 	.byte	0x03, 0x19
        /*006a*/ 	.short	0x0018


	//----- nvinfo : EIATTR_PARAM_CBANK
	.align		4
        /*006c*/ 	.byte	0x04, 0x0a
        /*006e*/ 	.short	(.L_54 - .L_53)
	.align		4
.L_53:
        /*0070*/ 	.word	index@(.nv.constant0._Z20KernelMetropolisEvenPiP17curandStateXORWOWfi)
        /*0074*/ 	.short	0x0380
        /*0076*/ 	.short	0x0018


	//----- nvinfo : EIATTR_SW_WAR
	.align		4
.L_54:
        /*0078*/ 	.byte	0x04, 0x36
        /*007a*/ 	.short	(.L_56 - .L_55)
.L_55:
        /*007c*/ 	.word	0x00000008
.L_56:


//--------------------- .nv.callgraph             --------------------------
	.section	.nv.callgraph,"",@"SHT_CUDA_CALLGRAPH"
	.align	4
	.sectionentsize	8
	.align		4
        /*0000*/ 	.word	0x00000000
	.align		4
        /*0004*/ 	.word	0xffffffff
	.align		4
        /*0008*/ 	.word	0x00000000
	.align		4
        /*000c*/ 	.word	0xfffffffe
	.align		4
        /*0010*/ 	.word	0x00000000
	.align		4
        /*0014*/ 	.word	0xfffffffd
	.align		4
        /*0018*/ 	.word	0x00000000
	.align		4
        /*001c*/ 	.word	0xfffffffc


//--------------------- .nv.constant4             --------------------------
	.section	.nv.constant4,"a",@progbits
	.align	8
	.align		8
.nv.constant4:
        /*0000*/ 	.dword	precalc_xorwow_matrix
	.align		8
        /*0008*/ 	.dword	precalc_xorwow_offset_matrix
	.align		8
        /*0010*/ 	.dword	mrg32k3aM1
	.align		8
        /*0018*/ 	.dword	mrg32k3aM2
	.align		8
        /*0020*/ 	.dword	mrg32k3aM1SubSeq
	.align		8
        /*0028*/ 	.dword	mrg32k3aM2SubSeq
	.align		8
        /*0030*/ 	.dword	mrg32k3aM1Seq
	.align		8
        /*0038*/ 	.dword	mrg32k3aM2Seq


//--------------------- .nv.constant3             --------------------------
	.section	.nv.constant3,"a",@progbits
	.align	8
.nv.constant3:
	.type		__cr_lgamma_table,@object
	.size		__cr_lgamma_table,(.L_8 - __cr_lgamma_table)
__cr_lgamma_table:
        /*0000*/ 	.byte	0x00, 0x00, 0x00, 0x00, 0x00, 0x00, 0x00, 0x00, 0x00, 0x00, 0x00, 0x00, 0x00, 0x00, 0x00, 0x00
        /*0010*/ 	.byte	0xef, 0x39, 0xfa, 0xfe, 0x42, 0x2e, 0xe6, 0x3f, 0x02, 0x20, 0x2a, 0xfa, 0x0b, 0xab, 0xfc, 0x3f
        /*0020*/ 	.byte	0xf9, 0x2c, 0x92, 0x7c, 0xa7, 0x6c, 0x09, 0x40, 0xc9, 0x79, 0x44, 0x3c, 0x64, 0x26, 0x13, 0x40
        /*0030*/ 	.byte	0xca, 0x01, 0xcf, 0x3a, 0x27, 0x51, 0x1a, 0x40, 0x30, 0xcc, 0x2d, 0xf3, 0xe1, 0x0c, 0x21, 0x40
        /*0040*/ 	.byte	0x0d, 0xb7, 0xfc, 0x82, 0x8e, 0x35, 0x25, 0x40
.L_8:


//--------------------- .text._Z19KernelMetropolisOddPiP17curandStateXORWOWfi --------------------------
	.section	.text._Z19KernelMetropolisOddPiP17curandStateXORWOWfi,"ax",@progbits
	.align	128
        .global         _Z19KernelMetropolisOddPiP17curandStateXORWOWfi
        .type           _Z19KernelMetropolisOddPiP17curandStateXORWOWfi,@function
        .size           _Z19KernelMetropolisOddPiP17curandStateXORWOWfi,(.L_x_32 - _Z19KernelMetropolisOddPiP17curandStateXORWOWfi)
        .other          _Z19KernelMetropolisOddPiP17curandStateXORWOWfi,@"STO_CUDA_ENTRY STV_DEFAULT"
_Z19KernelMetropolisOddPiP17curandStateXORWOWfi:
.text._Z19KernelMetropolisOddPiP17curandStateXORWOWfi:
[----:B------:R-:W-:Y:S08]  /*0000*/  LDC R1, c[0x0][0x37c] ;  /* 0x0000df00ff017b82 */ /* 0x000ff00000000800 */
[----:B------:R-:W0:Y:S01]  /*0010*/  LDC R3, c[0x0][0x394] ;  /* 0x0000e500ff037b82 */ /* 0x000e220000000800 */
[----:B------:R-:W1:Y:S01]  /*0020*/  S2R R9, SR_TID.X ;  /* 0x0000000000097919 */ /* 0x000e620000002100 */
[----:B------:R-:W1:Y:S01]  /*0030*/  LDCU UR6, c[0x0][0x360] ;  /* 0x00006c00ff0677ac */ /* 0x000e620008000800 */
[----:B------:R-:W-:Y:S01]  /*0040*/  BSSY.RECONVERGENT B0, `(.L_x_0) ;  /* 0x00000f0000007945 */ /* 0x000fe20003800200 */
[----:B------:R-:W1:Y:S01]  /*0050*/  S2R R0, SR_CTAID.X ;  /* 0x0000000000007919 */ /* 0x000e620000002500 */
[----:B------:R-:W2:Y:S03]  /*0060*/  LDCU.64 UR4, c[0x0][0x358] ;  /* 0x00006b00ff0477ac */ /* 0x000ea60008000a00 */
[----:B------:R-:W3:Y:S01]  /*0070*/  LDC.64 R4, c[0x0][0x388] ;  /* 0x0000e200ff047b82 */ /* 0x000ee20000000a00 */
[----:B0-----:R-:W-:-:S02]  /*0080*/  LEA R2, R3, 0x1, 0x1 ;  /* 0x0000000103027811 */ /* 0x001fc400078e08ff */
[----:B------:R-:W-:Y:S01]  /*0090*/  ISETP.GT.AND P0, PT, R3, -0x1, PT ;  /* 0xffffffff0300780c */ /* 0x000fe20003f04270 */
[----:B------:R-:W-:Y:S01]  /*00a0*/  IMAD.MOV.U32 R3, RZ, RZ, -0x266e14b1 ;  /* 0xd991eb4fff037424 */ /* 0x000fe200078e00ff */
[----:B------:R-:W-:-:S04]  /*00b0*/  LOP3.LUT R2, R2, 0xaad26b49, RZ, 0x3c, !PT ;  /* 0xaad26b4902027812 */ /* 0x000fc800078e3cff */
[----:B------:R-:W-:Y:S01]  /*00c0*/  SEL R3, R3, 0x8bf16996, P0 ;  /* 0x8bf1699603037807 */ /* 0x000fe20000000000 */
[----:B------:R-:W-:-:S03]  /*00d0*/  IMAD R2, R2, 0x4182bed5, RZ ;  /* 0x4182bed502027824 */ /* 0x000fc600078e02ff */
[C---:B------:R-:W-:Y:S01]  /*00e0*/  LOP3.LUT R10, R3.reuse, 0x5491333, RZ, 0x3c, !PT ;  /* 0x05491333030a7812 */ /* 0x040fe200078e3cff */
[----:B-1----:R-:W-:Y:S01]  /*00f0*/  IMAD R9, R0, UR6, R9 ;  /* 0x0000000600097c24 */ /* 0x002fe2000f8e0209 */
[C---:B------:R-:W-:Y:S01]  /*0100*/  LOP3.LUT R12, R2.reuse, 0x159a55e5, RZ, 0x3c, !PT ;  /* 0x159a55e5020c7812 */ /* 0x040fe200078e3cff */
[C---:B------:R-:W-:Y:S02]  /*0110*/  IMAD.IADD R6, R2.reuse, 0x1, R3 ;  /* 0x0000000102067824 */ /* 0x040fe400078e0203 */
[----:B------:R-:W-:Y:S01]  /*0120*/  VIADD R13, R3, 0x1f123bb5 ;  /* 0x1f123bb5030d7836 */ /* 0x000fe20000000000 */
[C---:B------:R-:W-:Y:S01]  /*0130*/  ISETP.NE.AND P0, PT, R9.reuse, RZ, PT ;  /* 0x000000ff0900720c */ /* 0x040fe20003f05270 */
[C---:B------:R-:W-:Y:S02]  /*0140*/  VIADD R3, R2.reuse, 0x75bcd15 ;  /* 0x075bcd1502037836 */ /* 0x040fe40000000000 */
[----:B------:R-:W-:Y:S02]  /*0150*/  VIADD R11, R2, 0x583f19 ;  /* 0x00583f19020b7836 */ /* 0x000fe40000000000 */
[----:B---3--:R-:W-:-:S04]  /*0160*/  IMAD.WIDE R4, R9, 0x30, R4 ;  /* 0x0000003009047825 */ /* 0x008fc800078e0204 */
[----:B------:R-:W-:Y:S01]  /*0170*/  VIADD R2, R6, 0x64f0c9 ;  /* 0x0064f0c906027836 */ /* 0x000fe20000000000 */
[----:B--2---:R0:W-:Y:S04]  /*0180*/  STG.E.64 desc[UR4][R4.64+0x8], R12 ;  /* 0x0000080c04007986 */ /* 0x0041e8000c101b04 */
[----:B------:R0:W-:Y:S04]  /*0190*/  STG.E.64 desc[UR4][R4.64+0x10], R10 ;  /* 0x0000100a04007986 */ /* 0x0001e8000c101b04 */
[----:B------:R0:W-:Y:S01]  /*01a0*/  STG.E.64 desc[UR4][R4.64], R2 ;  /* 0x0000000204007986 */ /* 0x0001e2000c101b04 */
[----:B------:R-:W-:Y:S05]  /*01b0*/  @!P0 BRA `(.L_x_1) ;  /* 0x0000000c00608947 */ /* 0x000fea0003800000 */
[----:B0-----:R-:W-:Y:S01]  /*01c0*/  SHF.R.S32.HI R2, RZ, 0x1f, R9 ;  /* 0x0000001fff027819 */ /* 0x001fe20000011409 */
[----:B------:R-:W-:-:S07]  /*01d0*/  IMAD.MOV.U32 R8, RZ, RZ, RZ ;  /* 0x000000ffff087224 */ /* 0x000fce00078e00ff */
.L_x_7:
[----:B------:R-:W-:Y:S01]  /*01e0*/  LOP3.LUT R4, R9, 0x3, RZ, 0xc0, !PT ;  /* 0x0000000309047812 */ /* 0x000fe200078ec0ff */
[----:B------:R-:W-:Y:S03]  /*01f0*/  BSSY.RECONVERGENT B1, `(.L_x_2) ;  /* 0x00000ce000017945 */ /* 0x000fe60003800200 */
[----:B------:R-:W-:-:S04]  /*0200*/  ISETP.NE.U32.AND P0, PT, R4, RZ, PT ;  /* 0x000000ff0400720c */ /* 0x000fc80003f05070 */
[----:B------:R-:W-:-:S13]  /*0210*/  ISETP.NE.AND.EX P0, PT, RZ, RZ, PT, P0 ;  /* 0x000000ffff00720c */ /* 0x000fda0003f05300 */
[----:B0-----:R-:W-:Y:S05]  /*0220*/  @!P0 BRA `(.L_x_3) ;  /* 0x0000000c00288947 */ /* 0x001fea0003800000 */
[----:B------:R-:W0:Y:S01]  /*0230*/  LDC.64 R4, c[0x4][RZ] ;  /* 0x01000000ff047b82 */ /* 0x000e220000000a00 */
[----:B------:R-:W-:Y:S02]  /*0240*/  IMAD.MOV.U32 R14, RZ, RZ, RZ ;  /* 0x000000ffff0e7224 */ /* 0x000fe400078e00ff */
[----:B0-----:R-:W-:-:S07]  /*0250*/  IMAD.WIDE.U32 R4, R8, 0xc80, R4 ;  /* 0x00000c8008047825 */ /* 0x001fce00078e0004 */
.L_x_6:
[----:B------:R-:W-:Y:S01]  /*0260*/  IMAD.MOV.U32 R15, RZ, RZ, RZ ;  /* 0x000000ffff0f7224 */ /* 0x000fe200078e00ff */
[----:B0-----:R-:W-:Y:S02]  /*0270*/  CS2R R10, SRZ ;  /* 0x00000000000a7805 */ /* 0x001fe4000001ff00 */
[----:B------:R-:W-:Y:S01]  /*0280*/  CS2R R12, SRZ ;  /* 0x00000000000c7805 */ /* 0x000fe2000001ff00 */
[----:B------:R-:W-:-:S07]  /*0290*/  IMAD.MOV.U32 R3, RZ, RZ, RZ ;  /* 0x000000ffff037224 */ /* 0x000fce00078e00ff */
.L_x_5:
[----:B------:R-:W0:Y:S01]  /*02a0*/  S2R R17, SR_TID.X ;  /* 0x0000000000117919 */ /* 0x000e220000002100 */
[----:B------:R-:W1:Y:S01]  /*02b0*/  LDC.64 R6, c[0x0][0x388] ;  /* 0x0000e200ff067b82 */ /* 0x000e620000000a00 */
[----:B0-----:R-:W-:-:S04]  /*02c0*/  IMAD R17, R0, UR6, R17 ;  /* 0x0000000600117c24 */ /* 0x001fc8000f8e0211 */
[----:B-1----:R-:W-:-:S04]  /*02d0*/  IMAD.WIDE R6, R17, 0x30, R6 ;  /* 0x0000003011067825 */ /* 0x002fc800078e0206 */
[----:B------:R-:W-:-:S05]  /*02e0*/  IMAD.WIDE.U32 R6, R15, 0x4, R6 ;  /* 0x000000040f067825 */ /* 0x000fca00078e0006 */
[----:B------:R0:W5:Y:S01]  /*02f0*/  LDG.E R16, desc[UR4][R6.64+0x4] ;  /* 0x0000040406107981 */ /* 0x000162000c1e1900 */
[----:B------:R-:W-:-:S07]  /*0300*/  IMAD.MOV.U32 R17, RZ, RZ, RZ ;  /* 0x000000ffff117224 */ /* 0x000fce00078e00ff */
.L_x_4:
[----:B-----5:R-:W-:Y:S01]  /*0310*/  SHF.R.U32.HI R23, RZ, R17, R16 ;  /* 0x00000011ff177219 */ /* 0x020fe20000011610 */
[----:B0-----:R-:W-:-:S03]  /*0320*/  IMAD.SHL.U32 R6, R15, 0x20, RZ ;  /* 0x000000200f067824 */ /* 0x001fc600078e00ff */
[----:B------:R-:W-:Y:S01]  /*0330*/  LOP3.LUT R7, R23, 0x1, RZ, 0xc0, !PT ;  /* 0x0000000117077812 */ /* 0x000fe200078ec0ff */
[----:B------:R-:W-:-:S03]  /*0340*/  IMAD.IADD R6, R6, 0x1, R17 ;  /* 0x0000000106067824 */ /* 0x000fc600078e0211 */
[----:B------:R-:W-:Y:S01]  /*0350*/  ISETP.NE.U32.AND P0, PT, R7, 0x1, PT ;  /* 0x000000010700780c */ /* 0x000fe20003f05070 */
[----:B------:R-:W-:-:S03]  /*0360*/  IMAD R7, R6, 0x5, RZ ;  /* 0x0000000506077824 */ /* 0x000fc600078e02ff */
[----:B------:R-:W-:Y:S01]  /*0370*/  R2P PR, R23, 0x7e ;  /* 0x0000007e17007804 */ /* 0x000fe20000000000 */
[----:B------:R-:W-:-:S08]  /*0380*/  IMAD.WIDE.U32 R6, R7, 0x4, R4 ;  /* 0x0000000407067825 */ /* 0x000fd000078e0004 */
[----:B------:R-:W2:Y:S04]  /*0390*/  @!P0 LDG.E R20, desc[UR4][R6.64+0x10] ;  /* 0x0000100406148981 */ /* 0x000ea8000c1e1900 */
[----:B------:R-:W3:Y:S04]  /*03a0*/  @P1 LDG.E R22, desc[UR4][R6.64+0x24] ;  /* 0x0000240406161981 */ /* 0x000ee8000c1e1900 */
[----:B------:R-:W4:Y:S04]  /*03b0*/  @P2 LDG.E R24, desc[UR4][R6.64+0x38] ;  /* 0x0000380406182981 */ /* 0x000f28000c1e1900 */
[----:B------:R-:W4:Y:S04]  /*03c0*/  @P3 LDG.E R26, desc[UR4][R6.64+0x4c] ;  /* 0x00004c04061a3981 */ /* 0x000f28000c1e1900 */
[----:B------:R-:W4:Y:S04]  /*03d0*/  @P4 LDG.E R28, desc[UR4][R6.64+0x60] ;  /* 0x00006004061c4981 */ /* 0x000f28000c1e1900 */
[----:B------:R-:W4:Y:S04]  /*03e0*/  @!P0 LDG.E R18, desc[UR4][R6.64] ;  /* 0x0000000406128981 */ /* 0x000f28000c1e1900 */
[----:B------:R-:W4:Y:S04]  /*03f0*/  @!P0 LDG.E R19, desc[UR4][R6.64+0x4] ;  /* 0x0000040406138981 */ /* 0x000f28000c1e1900 */
[----:B------:R-:W4:Y:S04]  /*0400*/  @P5 LDG.E R21, desc[UR4][R6.64+0x74] ;  /* 0x0000740406155981 */ /* 0x000f28000c1e1900 */
[----:B------:R-:W4:Y:S04]  /*0410*/  @P1 LDG.E R25, desc[UR4][R6.64+0x20] ;  /* 0x0000200406191981 */ /* 0x000f28000c1e1900 */
[----:B------:R-:W4:Y:S01]  /*0420*/  @P3 LDG.E R27, desc[UR4][R6.64+0x48] ;  /* 0x00004804061b3981 */ /* 0x000f22000c1e1900 */
[----:B--2---:R-:W-:-:S03]  /*0430*/  @!P0 LOP3.LUT R11, R11, R20, RZ, 0x3c, !PT ;  /* 0x000000140b0b8212 */ /* 0x004fc600078e3cff */
[----:B------:R-:W2:Y:S01]  /*0440*/  @P1 LDG.E R20, desc[UR4][R6.64+0x14] ;  /* 0x0000140406141981 */ /* 0x000ea2000c1e1900 */
[----:B---3--:R-:W-:-:S03]  /*0450*/  @P1 LOP3.LUT R11, R11, R22, RZ, 0x3c, !PT ;  /* 0x000000160b0b1212 */ /* 0x008fc600078e3cff */
[----:B------:R-:W3:Y:S01]  /*0460*/  @P1 LDG.E R22, desc[UR4][R6.64+0x1c] ;  /* 0x00001c0406161981 */ /* 0x000ee2000c1e1900 */
[----:B----4-:R-:W-:-:S03]  /*0470*/  @P2 LOP3.LUT R11, R11, R24, RZ, 0x3c, !PT ;  /* 0x000000180b0b2212 */ /* 0x010fc600078e3cff */
[----:B------:R-:W4:Y:S01]  /*0480*/  @P2 LDG.E R24, desc[UR4][R6.64+0x28] ;  /* 0x0000280406182981 */ /* 0x000f22000c1e1900 */
[----:B------:R-:W-:-:S03]  /*0490*/  @P3 LOP3.LUT R11, R11, R26, RZ, 0x3c, !PT ;  /* 0x0000001a0b0b3212 */ /* 0x000fc600078e3cff */
[----:B------:R-:W3:Y:S01]  /*04a0*/  @P6 LDG.E R26, desc[UR4][R6.64+0x88] ;  /* 0x00008804061a6981 */ /* 0x000ee2000c1e1900 */
[----:B------:R-:W-:Y:S02]  /*04b0*/  @P4 LOP3.LUT R11, R11, R28, RZ, 0x3c, !PT ;  /* 0x0000001c0b0b4212 */ /* 0x000fe400078e3cff */
[----:B------:R-:W-:Y:S02]  /*04c0*/  @!P0 LOP3.LUT R3, R3, R18, RZ, 0x3c, !PT ;  /* 0x0000001203038212 */ /* 0x000fe400078e3cff */
[----:B------:R-:W3:Y:S01]  /*04d0*/  @!P0 LDG.E R18, desc[UR4][R6.64+0x8] ;  /* 0x0000080406128981 */ /* 0x000ee2000c1e1900 */
[----:B------:R-:W-:-:S03]  /*04e0*/  @!P0 LOP3.LUT R12, R12, R19, RZ, 0x3c, !PT ;  /* 0x000000130c0c8212 */ /* 0x000fc600078e3cff */
[----:B------:R-:W3:Y:S01]  /*04f0*/  @!P0 LDG.E R19, desc[UR4][R6.64+0xc] ;  /* 0x00000c0406138981 */ /* 0x000ee2000c1e1900 */
[----:B------:R-:W-:-:S03]  /*0500*/  @P5 LOP3.LUT R11, R11, R21, RZ, 0x3c, !PT ;  /* 0x000000150b0b5212 */ /* 0x000fc600078e3cff */
[----:B------:R-:W3:Y:S01]  /*0510*/  @P1 LDG.E R21, desc[UR4][R6.64+0x18] ;  /* 0x0000180406151981 */ /* 0x000ee2000c1e1900 */
[----:B--2---:R-:W-:-:S03]  /*0520*/  @P1 LOP3.LUT R3, R3, R20, RZ, 0x3c, !PT ;  /* 0x0000001403031212 */ /* 0x004fc600078e3cff */
[----:B------:R-:W2:Y:S01]  /*0530*/  @P3 LDG.E R20, desc[UR4][R6.64+0x3c] ;  /* 0x00003c0406143981 */ /* 0x000ea2000c1e1900 */
[----:B----4-:R-:W-:-:S03]  /*0540*/  @P2 LOP3.LUT R3, R3, R24, RZ, 0x3c, !PT ;  /* 0x0000001803032212 */ /* 0x010fc600078e3cff */
[----:B------:R-:W4:Y:S01]  /*0550*/  @P4 LDG.E R24, desc[UR4][R6.64+0x50] ;  /* 0x0000500406184981 */ /* 0x000f22000c1e1900 */
[----:B---3--:R-:W-:-:S03]  /*0560*/  @!P0 LOP3.LUT R13, R13, R18, RZ, 0x3c, !PT ;  /* 0x000000120d0d8212 */ /* 0x008fc600078e3cff */
[----:B------:R-:W3:Y:S01]  /*0570*/  @P2 LDG.E R18, desc[UR4][R6.64+0x30] ;  /* 0x0000300406122981 */ /* 0x000ee2000c1e1900 */
[----:B------:R-:W-:-:S03]  /*0580*/  @!P0 LOP3.LUT R10, R10, R19, RZ, 0x3c, !PT ;  /* 0x000000130a0a8212 */ /* 0x000fc600078e3cff */
[----:B------:R-:W3:Y:S01]  /*0590*/  @P2 LDG.E R19, desc[UR4][R6.64+0x2c] ;  /* 0x00002c0406132981 */ /* 0x000ee2000c1e1900 */
[----:B------:R-:W-:-:S03]  /*05a0*/  @P1 LOP3.LUT R12, R12, R21, RZ, 0x3c, !PT ;  /* 0x000000150c0c1212 */ /* 0x000fc600078e3cff */
[----:B------:R-:W3:Y:S01]  /*05b0*/  @P2 LDG.E R21, desc[UR4][R6.64+0x34] ;  /* 0x0000340406152981 */ /* 0x000ee2000c1e1900 */
[----:B------:R-:W-:Y:S02]  /*05c0*/  @P1 LOP3.LUT R13, R13, R22, RZ, 0x3c, !PT ;  /* 0x000000160d0d1212 */ /* 0x000fe400078e3cff */
[----:B------:R-:W-:Y:S01]  /*05d0*/  @P1 LOP3.LUT R10, R10, R25, RZ, 0x3c, !PT ;  /* 0x000000190a0a1212 */ /* 0x000fe200078e3cff */
[----:B------:R-:W3:Y:S04]  /*05e0*/  @P3 LDG.E R22, desc[UR4][R6.64+0x44] ;  /* 0x0000440406163981 */ /* 0x000ee8000c1e1900 */
[----:B------:R-:W3:Y:S01]  /*05f0*/  @P3 LDG.E R25, desc[UR4][R6.64+0x40] ;  /* 0x0000400406193981 */ /* 0x000ee2000c1e1900 */
[----:B--2---:R-:W-:-:S03]  /*0600*/  @P3 LOP3.LUT R3, R3, R20, RZ, 0x3c, !PT ;  /* 0x0000001403033212 */ /* 0x004fc600078e3cff */
[----:B------:R-:W2:Y:S01]  /*0610*/  @P5 LDG.E R20, desc[UR4][R6.64+0x64] ;  /* 0x0000640406145981 */ /* 0x000ea2000c1e1900 */
[----:B----4-:R-:W-:-:S03]  /*0620*/  @P4 LOP3.LUT R3, R3, R24, RZ, 0x3c, !PT ;  /* 0x0000001803034212 */ /* 0x010fc600078e3cff */
[----:B------:R-:W4:Y:S01]  /*0630*/  @P6 LDG.E R24, desc[UR4][R6.64+0x78] ;  /* 0x0000780406186981 */ /* 0x000f22000c1e1900 */
[----:B---3--:R-:W-:-:S03]  /*0640*/  @P2 LOP3.LUT R13, R13, R18, RZ, 0x3c, !PT ;  /* 0x000000120d0d2212 */ /* 0x008fc600078e3cff */
[----:B------:R-:W3:Y:S01]  /*0650*/  @P4 LDG.E R18, desc[UR4][R6.64+0x58] ;  /* 0x0000580406124981 */ /* 0x000ee2000c1e1900 */
[----:B------:R-:W-:-:S03]  /*0660*/  @P2 LOP3.LUT R12, R12, R19, RZ, 0x3c, !PT ;  /* 0x000000130c0c2212 */ /* 0x000fc600078e3cff */
[----:B------:R-:W3:Y:S01]  /*0670*/  @P4 LDG.E R19, desc[UR4][R6.64+0x54] ;  /* 0x0000540406134981 */ /* 0x000ee2000c1e1900 */
[----:B------:R-:W-:-:S03]  /*0680*/  @P2 LOP3.LUT R10, R10, R21, RZ, 0x3c, !PT ;  /* 0x000000150a0a2212 */ /* 0x000fc600078e3cff */
[----:B------:R-:W3:Y:S01]  /*0690*/  @P4 LDG.E R21, desc[UR4][R6.64+0x5c] ;  /* 0x00005c0406154981 */ /* 0x000ee2000c1e1900 */
[----:B------:R-:W-:Y:S02]  /*06a0*/  @P3 LOP3.LUT R13, R13, R22, RZ, 0x3c, !PT ;  /* 0x000000160d0d3212 */ /* 0x000fe400078e3cff */
[----:B------:R-:W-:Y:S01]  /*06b0*/  @P3 LOP3.LUT R10, R10, R27, RZ, 0x3c, !PT ;  /* 0x0000001b0a0a3212 */ /* 0x000fe200078e3cff */
[----:B------:R-:W3:Y:S01]  /*06c0*/  @P5 LDG.E R22, desc[UR4][R6.64+0x6c] ;  /* 0x00006c0406165981 */ /* 0x000ee2000c1e1900 */
[----:B------:R-:W-:-:S03]  /*06d0*/  @P3 LOP3.LUT R12, R12, R25, RZ, 0x3c, !PT ;  /* 0x000000190c0c3212 */ /* 0x000fc600078e3cff */
[----:B------:R-:W3:Y:S04]  /*06e0*/  @P5 LDG.E R25, desc[UR4][R6.64+0x68] ;  /* 0x0000680406195981 */ /* 0x000ee8000c1e1900 */
[----:B------:R-:W3:Y:S01]  /*06f0*/  @P5 LDG.E R27, desc[UR4][R6.64+0x70] ;  /* 0x00007004061b5981 */ /* 0x000ee2000c1e1900 */
[----:B------:R-:W-:Y:S02]  /*0700*/  LOP3.LUT P0, RZ, R23, 0x80, RZ, 0xc0, !PT ;  /* 0x0000008017ff7812 */ /* 0x000fe4000780c0ff */
[----:B--2---:R-:W-:-:S11]  /*0710*/  @P5 LOP3.LUT R3, R3, R20, RZ, 0x3c, !PT ;  /* 0x0000001403035212 */ /* 0x004fd600078e3cff */
        /* <DEDUP_REMOVED lines=15> */
[----:B------:R-:W-:Y:S02]  /*0810*/  @P6 LOP3.LUT R11, R11, R26, RZ, 0x3c, !PT ;  /* 0x0000001a0b0b6212 */ /* 0x000fe400078e3cff */
[----:B--2---:R-:W-:Y:S02]  /*0820*/  @P0 LOP3.LUT R3, R3, R20, RZ, 0x3c, !PT ;  /* 0x0000001403030212 */ /* 0x004fe400078e3cff */
[----:B----4-:R-:W-:Y:S02]  /*0830*/  @P0 LOP3.LUT R11, R11, R24, RZ, 0x3c, !PT ;  /* 0x000000180b0b0212 */ /* 0x010fe400078e3cff */
[----:B---3--:R-:W-:Y:S02]  /*0840*/  @P6 LOP3.LUT R13, R13, R18, RZ, 0x3c, !PT ;  /* 0x000000120d0d6212 */ /* 0x008fe400078e3cff */
[----:B------:R-:W-:Y:S02]  /*0850*/  @P6 LOP3.LUT R12, R12, R19, RZ, 0x3c, !PT ;  /* 0x000000130c0c6212 */ /* 0x000fe400078e3cff */
[----:B------:R-:W-:-:S02]  /*0860*/  @P6 LOP3.LUT R10, R10, R21, RZ, 0x3c, !PT ;  /* 0x000000150a0a6212 */ /* 0x000fc400078e3cff */
[----:B------:R-:W-:Y:S02]  /*0870*/  @P0 LOP3.LUT R13, R13, R22, RZ, 0x3c, !PT ;  /* 0x000000160d0d0212 */ /* 0x000fe400078e3cff */
[----:B------:R-:W-:Y:S02]  /*0880*/  @P0 LOP3.LUT R12, R12, R25, RZ, 0x3c, !PT ;  /* 0x000000190c0c0212 */ /* 0x000fe400078e3cff */
[----:B------:R-:W-:Y:S02]  /*0890*/  @P0 LOP3.LUT R10, R10, R27, RZ, 0x3c, !PT ;  /* 0x0000001b0a0a0212 */ /* 0x000fe400078e3cff */
[----:B------:R-:W-:-:S13]  /*08a0*/  R2P PR, R23.B1, 0x7f ;  /* 0x0000007f17007804 */ /* 0x000fda0000001000 */
[----:B------:R-:W2:Y:S04]  /*08b0*/  @P0 LDG.E R18, desc[UR4][R6.64+0xa0] ;  /* 0x0000a00406120981 */ /* 0x000ea8000c1e1900 */
[----:B------:R-:W3:Y:S04]  /*08c0*/  @P0 LDG.E R20, desc[UR4][R6.64+0xa8] ;  /* 0x0000a80406140981 */ /* 0x000ee8000c1e1900 */
[----:B------:R-:W4:Y:S04]  /*08d0*/  @P1 LDG.E R22, desc[UR4][R6.64+0xbc] ;  /* 0x0000bc0406161981 */ /* 0x000f28000c1e1900 */
[----:B------:R-:W4:Y:S04]  /*08e0*/  @P1 LDG.E R24, desc[UR4][R6.64+0xc4] ;  /* 0x0000c40406181981 */ /* 0x000f28000c1e1900 */
[----:B------:R-:W4:Y:S04]  /*08f0*/  @P0 LDG.E R19, desc[UR4][R6.64+0xa4] ;  /* 0x0000a40406130981 */ /* 0x000f28000c1e1900 */
[----:B------:R-:W4:Y:S04]  /*0900*/  @P0 LDG.E R21, desc[UR4][R6.64+0xac] ;  /* 0x0000ac0406150981 */ /* 0x000f28000c1e1900 */
[----:B------:R-:W4:Y:S04]  /*0910*/  @P1 LDG.E R25, desc[UR4][R6.64+0xb8] ;  /* 0x0000b80406191981 */ /* 0x000f28000c1e1900 */
[----:B------:R-:W4:Y:S04]  /*0920*/  @P2 LDG.E R26, desc[UR4][R6.64+0xc8] ;  /* 0x0000c804061a2981 */ /* 0x000f28000c1e1900 */
[----:B------:R-:W4:Y:S04]  /*0930*/  @P1 LDG.E R27, desc[UR4][R6.64+0xc0] ;  /* 0x0000c004061b1981 */ /* 0x000f28000c1e1900 */
[----:B------:R-:W4:Y:S01]  /*0940*/  @P3 LDG.E R28, desc[UR4][R6.64+0xec] ;  /* 0x0000ec04061c3981 */ /* 0x000f22000c1e1900 */
[----:B--2---:R-:W-:-:S03]  /*0950*/  @P0 LOP3.LUT R3, R3, R18, RZ, 0x3c, !PT ;  /* 0x0000001203030212 */ /* 0x004fc600078e3cff */
[----:B------:R-:W2:Y:S01]  /*0960*/  @P0 LDG.E R18, desc[UR4][R6.64+0xb0] ;  /* 0x0000b00406120981 */ /* 0x000ea2000c1e1900 */
[----:B---3--:R-:W-:-:S03]  /*0970*/  @P0 LOP3.LUT R13, R13, R20, RZ, 0x3c, !PT ;  /* 0x000000140d0d0212 */ /* 0x008fc600078e3cff */
[----:B------:R-:W3:Y:S01]  /*0980*/  @P1 LDG.E R20, desc[UR4][R6.64+0xb4] ;  /* 0x0000b40406141981 */ /* 0x000ee2000c1e1900 */
[----:B----4-:R-:W-:-:S03]  /*0990*/  @P1 LOP3.LUT R13, R13, R22, RZ, 0x3c, !PT ;  /* 0x000000160d0d1212 */ /* 0x010fc600078e3cff */
[----:B------:R-:W4:Y:S01]  /*09a0*/  @P2 LDG.E R22, desc[UR4][R6.64+0xd8] ;  /* 0x0000d80406162981 */ /* 0x000f22000c1e1900 */
[----:B------:R-:W-:-:S03]  /*09b0*/  @P0 LOP3.LUT R12, R12, R19, RZ, 0x3c, !PT ;  /* 0x000000130c0c0212 */ /* 0x000fc600078e3cff */
[----:B------:R-:W4:Y:S01]  /*09c0*/  @P2 LDG.E R19, desc[UR4][R6.64+0xcc] ;  /* 0x0000cc0406132981 */ /* 0x000f22000c1e1900 */
[----:B------:R-:W-:-:S03]  /*09d0*/  @P0 LOP3.LUT R10, R10, R21, RZ, 0x3c, !PT ;  /* 0x000000150a0a0212 */ /* 0x000fc600078e3cff */
[----:B------:R-:W4:Y:S01]  /*09e0*/  @P2 LDG.E R21, desc[UR4][R6.64+0xd4] ;  /* 0x0000d40406152981 */ /* 0x000f22000c1e1900 */
[----:B------:R-:W-:-:S03]  /*09f0*/  @P1 LOP3.LUT R12, R12, R25, RZ, 0x3c, !PT ;  /* 0x000000190c0c1212 */ /* 0x000fc600078e3cff */
[----:B------:R-:W4:Y:S01]  /*0a00*/  @P3 LDG.E R25, desc[UR4][R6.64+0xe8] ;  /* 0x0000e80406193981 */ /* 0x000f22000c1e1900 */
[----:B--2---:R-:W-:-:S03]  /*0a10*/  @P0 LOP3.LUT R11, R11, R18, RZ, 0x3c, !PT ;  /* 0x000000120b0b0212 */ /* 0x004fc600078e3cff */
[----:B------:R-:W2:Y:S01]  /*0a20*/  @P4 LDG.E R18, desc[UR4][R6.64+0xf0] ;  /* 0x0000f00406124981 */ /* 0x000ea2000c1e1900 */
[----:B------:R-:W-:-:S03]  /*0a30*/  @P1 LOP3.LUT R11, R11, R24, RZ, 0x3c, !PT ;  /* 0x000000180b0b1212 */ /* 0x000fc600078e3cff */
[----:B------:R-:W2:Y:S01]  /*0a40*/  @P3 LDG.E R24, desc[UR4][R6.64+0xdc] ;  /* 0x0000dc0406183981 */ /* 0x000ea2000c1e1900 */
[----:B---3--:R-:W-:-:S03]  /*0a50*/  @P1 LOP3.LUT R3, R3, R20, RZ, 0x3c, !PT ;  /* 0x0000001403031212 */ /* 0x008fc600078e3cff */
[----:B------:R-:W3:Y:S01]  /*0a60*/  @P2 LDG.E R20, desc[UR4][R6.64+0xd0] ;  /* 0x0000d00406142981 */ /* 0x000ee2000c1e1900 */
[----:B------:R-:W-:Y:S02]  /*0a70*/  LOP3.LUT P0, RZ, R23, 0x8000, RZ, 0xc0, !PT ;  /* 0x0000800017ff7812 */ /* 0x000fe4000780c0ff */
[----:B------:R-:W-:Y:S01]  /*0a80*/  @P2 LOP3.LUT R3, R3, R26, RZ, 0x3c, !PT ;  /* 0x0000001a03032212 */ /* 0x000fe200078e3cff */
[----:B------:R-:W3:Y:S04]  /*0a90*/  @P3 LDG.E R23, desc[UR4][R6.64+0xe0] ;  /* 0x0000e00406173981 */ /* 0x000ee8000c1e1900 */
[----:B------:R-:W3:Y:S01]  /*0aa0*/  @P3 LDG.E R26, desc[UR4][R6.64+0xe4] ;  /* 0x0000e404061a3981 */ /* 0x000ee2000c1e1900 */
[----:B------:R-:W-:Y:S02]  /*0ab0*/  @P1 LOP3.LUT R10, R10, R27, RZ, 0x3c, !PT ;  /* 0x0000001b0a0a1212 */ /* 0x000fe400078e3cff */
[----:B----4-:R-:W-:-:S02]  /*0ac0*/  @P2 LOP3.LUT R11, R11, R22, RZ, 0x3c, !PT ;  /* 0x000000160b0b2212 */ /* 0x010fc400078e3cff */
[----:B------:R-:W4:Y:S01]  /*0ad0*/  @P4 LDG.E R22, desc[UR4][R6.64+0x100] ;  /* 0x0001000406164981 */ /* 0x000f22000c1e1900 */
[----:B------:R-:W-:Y:S02]  /*0ae0*/  @P2 LOP3.LUT R12, R12, R19, RZ, 0x3c, !PT ;  /* 0x000000130c0c2212 */ /* 0x000fe400078e3cff */
[----:B------:R-:W-:Y:S01]  /*0af0*/  @P2 LOP3.LUT R10, R10, R21, RZ, 0x3c, !PT ;  /* 0x000000150a0a2212 */ /* 0x000fe200078e3cff */
[----:B------:R-:W4:Y:S04]  /*0b00*/  @P4 LDG.E R19, desc[UR4][R6.64+0xf4] ;  /* 0x0000f40406134981 */ /* 0x000f28000c1e1900 */
[----:B------:R-:W4:Y:S01]  /*0b10*/  @P4 LDG.E R21, desc[UR4][R6.64+0xfc] ;  /* 0x0000fc0406154981 */ /* 0x000f22000c1e1900 */
[----:B------:R-:W-:-:S03]  /*0b20*/  @P3 LOP3.LUT R10, R10, R25, RZ, 0x3c, !PT ;  /* 0x000000190a0a3212 */ /* 0x000fc600078e3cff */
[----:B------:R-:W4:Y:S01]  /*0b30*/  @P5 LDG.E R25, desc[UR4][R6.64+0x110] ;  /* 0x0001100406195981 */ /* 0x000f22000c1e1900 */
[----:B--2---:R-:W-:-:S03]  /*0b40*/  @P3 LOP3.LUT R3, R3, R24, RZ, 0x3c, !PT ;  /* 0x0000001803033212 */ /* 0x004fc600078e3cff */
[----:B------:R-:W2:Y:S01]  /*0b50*/  @P5 LDG.E R24, desc[UR4][R6.64+0x104] ;  /* 0x0001040406185981 */ /* 0x000ea2000c1e1900 */
[----:B---3--:R-:W-:Y:S02]  /*0b60*/  @P2 LOP3.LUT R13, R13, R20, RZ, 0x3c, !PT ;  /* 0x000000140d0d2212 */ /* 0x008fe400078e3cff */
[----:B------:R-:W-:Y:S01]  /*0b70*/  @P4 LOP3.LUT R3, R3, R18, RZ, 0x3c, !PT ;  /* 0x0000001203034212 */ /* 0x000fe200078e3cff */
[----:B------:R-:W3:Y:S01]  /*0b80*/  @P4 LDG.E R20, desc[UR4][R6.64+0xf8] ;  /* 0x0000f80406144981 */ /* 0x000ee2000c1e1900 */
[----:B------:R-:W-:-:S03]  /*0b90*/  @P3 LOP3.LUT R12, R12, R23, RZ, 0x3c, !PT ;  /* 0x000000170c0c3212 */ /* 0x000fc600078e3cff */
[----:B------:R-:W3:Y:S01]  /*0ba0*/  @P5 LDG.E R18, desc[UR4][R6.64+0x114] ;  /* 0x0001140406125981 */ /* 0x000ee2000c1e1900 */
[----:B------:R-:W-:-:S03]  /*0bb0*/  @P3 LOP3.LUT R13, R13, R26, RZ, 0x3c, !PT ;  /* 0x0000001a0d0d3212 */ /* 0x000fc600078e3cff */
[----:B------:R-:W3:Y:S04]  /*0bc0*/  @P5 LDG.E R23, desc[UR4][R6.64+0x108] ;  /* 0x0001080406175981 */ /* 0x000ee8000c1e1900 */
[----:B------:R-:W3:Y:S01]  /*0bd0*/  @P5 LDG.E R26, desc[UR4][R6.64+0x10c] ;  /* 0x00010c04061a5981 */ /* 0x000ee2000c1e1900 */
[----:B------:R-:W-:Y:S02]  /*0be0*/  @P3 LOP3.LUT R11, R11, R28, RZ, 0x3c, !PT ;  /* 0x0000001c0b0b3212 */ /* 0x000fe400078e3cff */
[----:B----4-:R-:W-:Y:S01]  /*0bf0*/  @P4 LOP3.LUT R12, R12, R19, RZ, 0x3c, !PT ;  /* 0x000000130c0c4212 */ /* 0x010fe200078e3cff */
[----:B------:R-:W4:Y:S01]  /*0c00*/  @P0 LDG.E R28, desc[UR4][R6.64+0x13c] ;  /* 0x00013c04061c0981 */ /* 0x000f22000c1e1900 */
[----:B------:R-:W-:Y:S02]  /*0c10*/  @P4 LOP3.LUT R11, R11, R22, RZ, 0x3c, !PT ;  /* 0x000000160b0b4212 */ /* 0x000fe400078e3cff */
[----:B------:R-:W-:Y:S01]  /*0c20*/  @P4 LOP3.LUT R10, R10, R21, RZ, 0x3c, !PT ;  /* 0x000000150a0a4212 */ /* 0x000fe200078e3cff */
[----:B------:R-:W4:Y:S04]  /*0c30*/  @P6 LDG.E R19, desc[UR4][R6.64+0x11c] ;  /* 0x00011c0406136981 */ /* 0x000f28000c1e1900 */
[----:B------:R-:W4:Y:S01]  /*0c40*/  @P6 LDG.E R22, desc[UR4][R6.64+0x120] ;  /* 0x0001200406166981 */ /* 0x000f22000c1e1900 */
[----:B------:R-:W-:-:S03]  /*0c50*/  @P5 LOP3.LUT R10, R10, R25, RZ, 0x3c, !PT ;  /* 0x000000190a0a5212 */ /* 0x000fc600078e3cff */
[----:B------:R-:W4:Y:S04]  /*0c60*/  @P6 LDG.E R21, desc[UR4][R6.64+0x124] ;  /* 0x0001240406156981 */ /* 0x000f28000c1e1900 */
[----:B------:R-:W4:Y:S01]  /*0c70*/  @P0 LDG.E R25, desc[UR4][R6.64+0x138] ;  /* 0x0001380406190981 */ /* 0x000f22000c1e1900 */
[----:B--2---:R-:W-:-:S03]  /*0c80*/  @P5 LOP3.LUT R3, R3, R24, RZ, 0x3c, !PT ;  /* 0x0000001803035212 */ /* 0x004fc600078e3cff */
[----:B------:R-:W2:Y:S01]  /*0c90*/  @P0 LDG.E R24, desc[UR4][R6.64+0x12c] ;  /* 0x00012c0406180981 */ /* 0x000ea2000c1e1900 */
[----:B---3--:R-:W-:-:S03]  /*0ca0*/  @P4 LOP3.LUT R13, R13, R20, RZ, 0x3c, !PT ;  /* 0x000000140d0d4212 */ /* 0x008fc600078e3cff */
[----:B------:R-:W3:Y:S01]  /*0cb0*/  @P6 LDG.E R20, desc[UR4][R6.64+0x118] ;  /* 0x0001180406146981 */ /* 0x000ee2000c1e1900 */
[----:B------:R-:W-:-:S03]  /*0cc0*/  @P5 LOP3.LUT R11, R11, R18, RZ, 0x3c, !PT ;  /* 0x000000120b0b5212 */ /* 0x000fc600078e3cff */
[----:B------:R-:W2:Y:S01]  /*0cd0*/  @P6 LDG.E R18, desc[UR4][R6.64+0x128] ;  /* 0x0001280406126981 */ /* 0x000ea2000c1e1900 */
[----:B------:R-:W-:-:S03]  /*0ce0*/  @P5 LOP3.LUT R12, R12, R23, RZ, 0x3c, !PT ;  /* 0x000000170c0c5212 */ /* 0x000fc600078e3cff */
[----:B------:R-:W2:Y:S01]  /*0cf0*/  @P0 LDG.E R23, desc[UR4][R6.64+0x130] ;  /* 0x0001300406170981 */ /* 0x000ea2000c1e1900 */
[----:B------:R-:W-:-:S03]  /*0d00*/  @P5 LOP3.LUT R13, R13, R26, RZ, 0x3c, !PT ;  /* 0x0000001a0d0d5212 */ /* 0x000fc600078e3cff */
[----:B------:R-:W2:Y:S01]  /*0d10*/  @P0 LDG.E R26, desc[UR4][R6.64+0x134] ;  /* 0x00013404061a0981 */ /* 0x000ea2000c1e1900 */
[----:B------:R-:W-:-:S05]  /*0d20*/  VIADD R17, R17, 0x10 ;  /* 0x0000001011117836 */ /* 0x000fca0000000000 */
[----:B------:R-:W-:Y:S02]  /*0d30*/  ISETP.NE.AND P1, PT, R17, 0x20, PT ;  /* 0x000000201100780c */ /* 0x000fe40003f25270 */
[----:B----4-:R-:W-:Y:S02]  /*0d40*/  @P6 LOP3.LUT R12, R12, R19, RZ, 0x3c, !PT ;  /* 0x000000130c0c6212 */ /* 0x010fe400078e3cff */
[----:B------:R-:W-:Y:S02]  /*0d50*/  @P6 LOP3.LUT R13, R13, R22, RZ, 0x3c, !PT ;  /* 0x000000160d0d6212 */ /* 0x000fe400078e3cff */
[----:B------:R-:W-:-:S04]  /*0d60*/  @P6 LOP3.LUT R10, R10, R21, RZ, 0x3c, !PT ;  /* 0x000000150a0a6212 */ /* 0x000fc800078e3cff */
[----:B------:R-:W-:Y:S02]  /*0d70*/  @P0 LOP3.LUT R10, R10, R25, RZ, 0x3c, !PT ;  /* 0x000000190a0a0212 */ /* 0x000fe400078e3cff */
[----:B---3--:R-:W-:Y:S02]  /*0d80*/  @P6 LOP3.LUT R3, R3, R20, RZ, 0x3c, !PT ;  /* 0x0000001403036212 */ /* 0x008fe400078e3cff */
[----:B--2---:R-:W-:Y:S02]  /*0d90*/  @P6 LOP3.LUT R11, R11, R18, RZ, 0x3c, !PT ;  /* 0x000000120b0b6212 */ /* 0x004fe400078e3cff */
[----:B------:R-:W-:Y:S02]  /*0da0*/  @P0 LOP3.LUT R3, R3, R24, RZ, 0x3c, !PT ;  /* 0x0000001803030212 */ /* 0x000fe400078e3cff */
[----:B------:R-:W-:Y:S02]  /*0db0*/  @P0 LOP3.LUT R12, R12, R23, RZ, 0x3c, !PT ;  /* 0x000000170c0c0212 */ /* 0x000fe400078e3cff */
[----:B------:R-:W-:-:S02]  /*0dc0*/  @P0 LOP3.LUT R11, R11, R28, RZ, 0x3c, !PT ;  /* 0x0000001c0b0b0212 */ /* 0x000fc400078e3cff */
[----:B------:R-:W-:Y:S01]  /*0dd0*/  @P0 LOP3.LUT R13, R13, R26, RZ, 0x3c, !PT ;  /* 0x0000001a0d0d0212 */ /* 0x000fe200078e3cff */
[----:B------:R-:W-:Y:S06]  /*0de0*/  @P1 BRA `(.L_x_4) ;  /* 0xfffffff400481947 */ /* 0x000fec000383ffff */
[----:B------:R-:W-:-:S05]  /*0df0*/  VIADD R15, R15, 0x1 ;  /* 0x000000010f0f7836 */ /* 0x000fca0000000000 */
[----:B------:R-:W-:-:S13]  /*0e00*/  ISETP.NE.AND P0, PT, R15, 0x5, PT ;  /* 0x000000050f00780c */ /* 0x000fda0003f05270 */
[----:B------:R-:W-:Y:S05]  /*0e10*/  @P0 BRA `(.L_x_5) ;  /* 0xfffffff400200947 */ /* 0x000fea000383ffff */
[----:B------:R-:W0:Y:S01]  /*0e20*/  S2R R15, SR_TID.X ;  /* 0x00000000000f7919 */ /* 0x000e220000002100 */
[----:B------:R-:W1:Y:S01]  /*0e30*/  LDC.64 R6, c[0x0][0x388] ;  /* 0x0000e200ff067b82 */ /* 0x000e620000000a00 */
[----:B------:R-:W-:Y:S02]  /*0e40*/  VIADD R14, R14, 0x1 ;  /* 0x000000010e0e7836 */ /* 0x000fe40000000000 */
[----:B0-----:R-:W-:-:S04]  /*0e50*/  IMAD R15, R0, UR6, R15 ;  /* 0x00000006000f7c24 */ /* 0x001fc8000f8e020f */
[----:B-1----:R-:W-:Y:S01]  /*0e60*/  IMAD.WIDE R6, R15, 0x30, R6 ;  /* 0x000000300f067825 */ /* 0x002fe200078e0206 */
[----:B------:R-:W-:-:S04]  /*0e70*/  LOP3.LUT R15, R9, 0x3, RZ, 0xc0, !PT ;  /* 0x00000003090f7812 */ /* 0x000fc800078ec0ff */
[----:B------:R0:W-:Y:S01]  /*0e80*/  STG.E desc[UR4][R6.64+0x4], R3 ;  /* 0x0000040306007986 */ /* 0x0001e2000c101904 */
[----:B------:R-:W-:-:S03]  /*0e90*/  ISETP.GE.U32.AND P0, PT, R14, R15, PT ;  /* 0x0000000f0e00720c */ /* 0x000fc60003f06070 */
[----:B------:R0:W-:Y:S04]  /*0ea0*/  STG.E.64 desc[UR4][R6.64+0x8], R12 ;  /* 0x0000080c06007986 */ /* 0x0001e8000c101b04 */
[----:B------:R0:W-:Y:S06]  /*0eb0*/  STG.E.64 desc[UR4][R6.64+0x10], R10 ;  /* 0x0000100a06007986 */ /* 0x0001ec000c101b04 */
[----:B------:R-:W-:Y:S05]  /*0ec0*/  @!P0 BRA `(.L_x_6) ;  /* 0xfffffff000e48947 */ /* 0x000fea000383ffff */
.L_x_3:
[----:B------:R-:W-:Y:S05]  /*0ed0*/  BSYNC.RECONVERGENT B1 ;  /* 0x0000000000017941 */ /* 0x000fea0003800200 */
.L_x_2:
[C---:B------:R-:W-:Y:S01]  /*0ee0*/  ISETP.GT.U32.AND P0, PT, R9.reuse, 0x3, PT ;  /* 0x000000030900780c */ /* 0x040fe20003f04070 */
[----:B------:R-:W-:Y:S01]  /*0ef0*/  VIADD R8, R8, 0x1 ;  /* 0x0000000108087836 */ /* 0x000fe20000000000 */
[--C-:B------:R-:W-:Y:S02]  /*0f00*/  SHF.R.U64 R9, R9, 0x2, R2.reuse ;  /* 0x0000000209097819 */ /* 0x100fe40000001202 */
[----:B------:R-:W-:Y:S02]  /*0f10*/  ISETP.GT.U32.AND.EX P0, PT, R2, RZ, PT, P0 ;  /* 0x000000ff0200720c */ /* 0x000fe40003f04100 */
[----:B------:R-:W-:-:S11]  /*0f20*/  SHF.R.U32.HI R2, RZ, 0x2, R2 ;  /* 0x00000002ff027819 */ /* 0x000fd60000011602 */
[----:B------:R-:W-:Y:S05]  /*0f30*/  @P0 BRA `(.L_x_7) ;  /* 0xfffffff000a80947 */ /* 0x000fea000383ffff */
.L_x_1:
[----:B------:R-:W-:Y:S05]  /*0f40*/  BSYNC.RECONVERGENT B0 ;  /* 0x0000000000007941 */ /* 0x000fea0003800200 */
.L_x_0:
[----:B------:R-:W1:Y:S01]  /*0f50*/  S2R R15, SR_TID.X ;  /* 0x00000000000f7919 */ /* 0x000e620000002100 */
[----:B0-----:R-:W0:Y:S01]  /*0f60*/  LDC.64 R6, c[0x0][0x388] ;  /* 0x0000e200ff067b82 */ /* 0x001e220000000a00 */
[C---:B------:R-:W-:Y:S01]  /*0f70*/  IMAD.SHL.U32 R4, R0.reuse, 0x40, RZ ;  /* 0x0000004000047824 */ /* 0x040fe200078e00ff */
[----:B------:R-:W-:Y:S01]  /*0f80*/  BSSY.RECONVERGENT B0, `(.L_x_8) ;  /* 0x0000060000007945 */ /* 0x000fe20003800200 */
[----:B------:R-:W-:-:S03]  /*0f90*/  IMAD.SHL.U32 R2, R0, 0x4, RZ ;  /* 0x0000000400027824 */ /* 0x000fc600078e00ff */
[----:B------:R-:W-:Y:S02]  /*0fa0*/  LOP3.LUT R4, R4, 0x3c0, RZ, 0xc0, !PT ;  /* 0x000003c004047812 */ /* 0x000fe400078ec0ff */
[----:B------:R-:W-:Y:S02]  /*0fb0*/  LOP3.LUT R2, R2, 0x3fffc0, RZ, 0xc0, !PT ;  /* 0x003fffc002027812 */ /* 0x000fe400078ec0ff */
[----:B------:R-:W-:Y:S01]  /*0fc0*/  LOP3.LUT R24, R4, 0x3e, RZ, 0xfc, !PT ;  /* 0x0000003e04187812 */ /* 0x000fe200078efcff */
[--C-:B-1----:R-:W-:Y:S01]  /*0fd0*/  IMAD R5, R0, UR6, R15.reuse ;  /* 0x0000000600057c24 */ /* 0x102fe2000f8e020f */
[----:B------:R-:W-:-:S03]  /*0fe0*/  LOP3.LUT R14, R4, 0x1, R15, 0xf4, !PT ;  /* 0x00000001040e7812 */ /* 0x000fc600078ef40f */
[----:B0-----:R-:W-:Y:S01]  /*0ff0*/  IMAD.WIDE R6, R5, 0x30, R6 ;  /* 0x0000003005067825 */ /* 0x001fe200078e0206 */
[----:B------:R-:W-:-:S03]  /*1000*/  VIMNMX R9, PT, PT, R24, R14, !PT ;  /* 0x0000000e18097248 */ /* 0x000fc60007fe0100 */
[----:B------:R-:W-:Y:S01]  /*1010*/  IMAD.IADD R5, R2, 0x1, R15 ;  /* 0x0000000102057824 */ /* 0x000fe200078e020f */
[----:B------:R0:W-:Y:S01]  /*1020*/  STG.E.64 desc[UR4][R6.64+0x18], RZ ;  /* 0x000018ff06007986 */ /* 0x0001e2000c101b04 */
[----:B------:R-:W-:Y:S02]  /*1030*/  IADD3 R4, PT, PT, R9, 0x1, -R14 ;  /* 0x0000000109047810 */ /* 0x000fe40007ffe80e */
[----:B------:R-:W-:Y:S01]  /*1040*/  IMAD.SHL.U32 R2, R5, 0x400, RZ ;  /* 0x0000040005027824 */ /* 0x000fe200078e00ff */
[----:B------:R0:W-:Y:S01]  /*1050*/  STG.E desc[UR4][R6.64+0x20], RZ ;  /* 0x000020ff06007986 */ /* 0x0001e2000c101904 */
[----:B------:R-:W-:Y:S02]  /*1060*/  LOP3.LUT P0, RZ, R4, 0x2, RZ, 0xc0, !PT ;  /* 0x0000000204ff7812 */ /* 0x000fe4000780c0ff */
[C---:B------:R-:W-:Y:S01]  /*1070*/  VIADD R21, R2.reuse, 0x400 ;  /* 0x0000040002157836 */ /* 0x040fe20000000000 */
[----:B------:R0:W-:Y:S01]  /*1080*/  STG.E.64 desc[UR4][R6.64+0x28], RZ ;  /* 0x000028ff06007986 */ /* 0x0001e2000c101b04 */
[----:B------:R-:W-:-:S03]  /*1090*/  VIADD R23, R2, 0xffc00 ;  /* 0x000ffc0002177836 */ /* 0x000fc60000000000 */
[----:B------:R-:W-:Y:S02]  /*10a0*/  LOP3.LUT R21, R21, 0xffc00, RZ, 0xc0, !PT ;  /* 0x000ffc0015157812 */ /* 0x000fe400078ec0ff */
[----:B------:R-:W-:-:S04]  /*10b0*/  LOP3.LUT R23, R23, 0xffc00, RZ, 0xc0, !PT ;  /* 0x000ffc0017177812 */ /* 0x000fc800078ec0ff */
[----:B0-----:R-:W-:Y:S05]  /*10c0*/  @P0 BRA `(.L_x_9) ;  /* 0x00000004002c0947 */ /* 0x001fea0003800000 */
[----:B------:R-:W0:Y:S01]  /*10d0*/  LDC R18, c[0x0][0x394] ;  /* 0x0000e500ff127b82 */ /* 0x000e220000000800 */
[----:B------:R-:W-:Y:S01]  /*10e0*/  SHF.R.U32.HI R2, RZ, 0x2, R3 ;  /* 0x00000002ff027819 */ /* 0x000fe20000011603 */
[----:B------:R-:W-:Y:S02]  /*10f0*/  IMAD.SHL.U32 R9, R11, 0x10, RZ ;  /* 0x000000100b097824 */ /* 0x000fe400078e00ff */
[----:B------:R-:W-:Y:S01]  /*1100*/  IMAD.MOV.U32 R19, RZ, RZ, -0x266e14b1 ;  /* 0xd991eb4fff137424 */ /* 0x000fe200078e00ff */
[----:B------:R-:W-:-:S03]  /*1110*/  LOP3.LUT R8, R2, R3, RZ, 0x3c, !PT ;  /* 0x0000000302087212 */ /* 0x000fc600078e3cff */
[----:B------:R-:W1:Y:S02]  /*1120*/  LDC.64 R2, c[0x0][0x380] ;  /* 0x0000e000ff027b82 */ /* 0x000e640000000a00 */
[----:B------:R-:W-:-:S05]  /*1130*/  IMAD.SHL.U32 R16, R8, 0x2, RZ ;  /* 0x0000000208107824 */ /* 0x000fca00078e00ff */
[----:B------:R-:W-:Y:S01]  /*1140*/  LOP3.LUT R8, R8, R16, R9, 0x96, !PT ;  /* 0x0000001008087212 */ /* 0x000fe200078e9609 */
[----:B------:R-:W-:Y:S02]  /*1150*/  IMAD.MOV.U32 R16, RZ, RZ, R13 ;  /* 0x000000ffff107224 */ /* 0x000fe400078e000d */
[----:B------:R-:W-:Y:S01]  /*1160*/  IMAD.IADD R13, R21, 0x1, R14 ;  /* 0x00000001150d7824 */ /* 0x000fe200078e020e */
[----:B------:R-:W-:Y:S01]  /*1170*/  LOP3.LUT R9, R8, R11, RZ, 0x3c, !PT ;  /* 0x0000000b08097212 */ /* 0x000fe200078e3cff */
[----:B------:R-:W-:Y:S02]  /*1180*/  IMAD.MOV.U32 R8, RZ, RZ, R11 ;  /* 0x000000ffff087224 */ /* 0x000fe400078e000b */
[----:B------:R-:W-:Y:S01]  /*1190*/  IMAD.MOV.U32 R11, RZ, RZ, R12 ;  /* 0x000000ffff0b7224 */ /* 0x000fe200078e000c */
[----:B0-----:R-:W-:Y:S01]  /*11a0*/  LEA R17, R18, 0x1, 0x1 ;  /* 0x0000000112117811 */ /* 0x001fe200078e08ff */
[----:B------:R-:W-:Y:S01]  /*11b0*/  VIADD R12, R14, 0xffffffff ;  /* 0xffffffff0e0c7836 */ /* 0x000fe20000000000 */
[----:B------:R-:W-:Y:S01]  /*11c0*/  ISETP.GT.AND P0, PT, R18, -0x1, PT ;  /* 0xffffffff1200780c */ /* 0x000fe20003f04270 */
[----:B------:R-:W-:Y:S01]  /*11d0*/  STG.E.64 desc[UR4][R6.64+0x10], R8 ;  /* 0x0000100806007986 */ /* 0x000fe2000c101b04 */
[----:B------:R-:W-:Y:S01]  /*11e0*/  LOP3.LUT R18, R17, 0xaad26b49, RZ, 0x3c, !PT ;  /* 0xaad26b4911127812 */ /* 0x000fe200078e3cff */
[----:B------:R-:W-:Y:S01]  /*11f0*/  IMAD.MOV.U32 R17, RZ, RZ, R10 ;  /* 0x000000ffff117224 */ /* 0x000fe200078e000a */
[----:B------:R-:W-:Y:S01]  /*1200*/  SEL R19, R19, 0x8bf16996, P0 ;  /* 0x8bf1699613137807 */ /* 0x000fe20000000000 */
[----:B------:R-:W-:-:S02]  /*1210*/  VIADD R10, R14, 0x1 ;  /* 0x000000010e0a7836 */ /* 0x000fc40000000000 */
[----:B------:R-:W-:Y:S01]  /*1220*/  IMAD R18, R18, 0x4182bed5, RZ ;  /* 0x4182bed512127824 */ /* 0x000fe200078e02ff */
[----:B------:R0:W-:Y:S02]  /*1230*/  STG.E.64 desc[UR4][R6.64+0x8], R16 ;  /* 0x0000081006007986 */ /* 0x0001e4000c101b04 */
[----:B------:R-:W-:Y:S01]  /*1240*/  LOP3.LUT R10, R10, 0x3ff, RZ, 0xc0, !PT ;  /* 0x000003ff0a0a7812 */ /* 0x000fe200078ec0ff */
[----:B------:R-:W-:Y:S02]  /*1250*/  IMAD.IADD R18, R18, 0x1, R19 ;  /* 0x0000000112127824 */ /* 0x000fe400078e0213 */
[----:B------:R-:W-:Y:S02]  /*1260*/  IMAD.IADD R19, R23, 0x1, R14 ;  /* 0x0000000117137824 */ /* 0x000fe400078e020e */
[----:B------:R-:W-:Y:S02]  /*1270*/  IMAD R25, R5, 0x400, R10 ;  /* 0x0000040005197824 */ /* 0x000fe400078e020a */
[----:B------:R-:W-:Y:S01]  /*1280*/  VIADD R10, R18, 0x6a788e ;  /* 0x006a788e120a7836 */ /* 0x000fe20000000000 */
[----:B------:R-:W-:Y:S01]  /*1290*/  LOP3.LUT R18, R12, 0x3ff, RZ, 0xc0, !PT ;  /* 0x000003ff0c127812 */ /* 0x000fe200078ec0ff */
[----:B-1----:R-:W-:-:S03]  /*12a0*/  IMAD.WIDE.U32 R12, R13, 0x4, R2 ;  /* 0x000000040d0c7825 */ /* 0x002fc600078e0002 */
[----:B------:R1:W-:Y:S01]  /*12b0*/  STG.E.64 desc[UR4][R6.64], R10 ;  /* 0x0000000a06007986 */ /* 0x0003e2000c101b04 */
[----:B------:R-:W-:Y:S02]  /*12c0*/  IMAD R27, R5, 0x400, R18 ;  /* 0x00000400051b7824 */ /* 0x000fe400078e0212 */
[--C-:B0-----:R-:W-:Y:S01]  /*12d0*/  IMAD.WIDE R16, R25, 0x4, R2.reuse ;  /* 0x0000000419107825 */ /* 0x101fe200078e0202 */
[----:B------:R-:W2:Y:S03]  /*12e0*/  LDG.E R12, desc[UR4][R12.64] ;  /* 0x000000040c0c7981 */ /* 0x000ea6000c1e1900 */
[--C-:B------:R-:W-:Y:S02]  /*12f0*/  IMAD.WIDE.U32 R18, R19, 0x4, R2.reuse ;  /* 0x0000000413127825 */ /* 0x100fe400078e0002 */
[----:B------:R-:W2:Y:S02]  /*1300*/  LDG.E R16, desc[UR4][R16.64] ;  /* 0x0000000410107981 */ /* 0x000ea4000c1e1900 */
[----:B------:R-:W-:-:S02]  /*1310*/  IMAD.WIDE R26, R27, 0x4, R2 ;  /* 0x000000041b1a7825 */ /* 0x000fc400078e0202 */
[----:B------:R-:W2:Y:S02]  /*1320*/  LDG.E R19, desc[UR4][R18.64] ;  /* 0x0000000412137981 */ /* 0x000ea4000c1e1900 */
[----:B------:R-:W-:Y:S02]  /*1330*/  IMAD R25, R5, 0x400, R14 ;  /* 0x0000040005197824 */ /* 0x000fe400078e020e */
[----:B------:R-:W3:Y:S02]  /*1340*/  LDG.E R26, desc[UR4][R26.64] ;  /* 0x000000041a1a7981 */ /* 0x000ee4000c1e1900 */
[----:B------:R-:W-:-:S05]  /*1350*/  IMAD.WIDE R2, R25, 0x4, R2 ;  /* 0x0000000419027825 */ /* 0x000fca00078e0202 */
[----:B------:R-:W4:Y:S01]  /*1360*/  LDG.E R8, desc[UR4][R2.64] ;  /* 0x0000000402087981 */ /* 0x000f22000c1e1900 */
[----:B------:R-:W-:Y:S02]  /*1370*/  IMAD.IADD R9, R9, 0x1, R10 ;  /* 0x0000000109097824 */ /* 0x000fe400078e020a */
[----:B-1----:R-:W-:-:S03]  /*1380*/  IMAD.MOV.U32 R10, RZ, RZ, 0x2f800000 ;  /* 0x2f800000ff0a7424 */ /* 0x002fc600078e00ff */
[----:B------:R-:W-:Y:S01]  /*1390*/  I2FP.F32.U32 R9, R9 ;  /* 0x0000000900097245 */ /* 0x000fe20000201000 */
[----:B------:R-:W-:Y:S01]  /*13a0*/  BSSY.RECONVERGENT B1, `(.L_x_10) ;  /* 0x0000019000017945 */ /* 0x000fe20003800200 */
[----:B--2---:R-:W-:-:S05]  /*13b0*/  IADD3 R11, PT, PT, R16, R19, R12 ;  /* 0x00000013100b7210 */ /* 0x004fca0007ffe00c */
[----:B---3--:R-:W-:-:S04]  /*13c0*/  IMAD.IADD R11, R26, 0x1, R11 ;  /* 0x000000011a0b7824 */ /* 0x008fc800078e020b */
[----:B----4-:R-:W-:-:S04]  /*13d0*/  IMAD R11, R8, R11, RZ ;  /* 0x0000000b080b7224 */ /* 0x010fc800078e02ff */
[----:B------:R-:W-:-:S05]  /*13e0*/  IMAD.SHL.U32 R11, R11, 0x2, RZ ;  /* 0x000000020b0b7824 */ /* 0x000fca00078e00ff */
[----:B------:R-:W-:Y:S01]  /*13f0*/  ISETP.GE.AND P0, PT, R11, RZ, PT ;  /* 0x000000ff0b00720c */ /* 0x000fe20003f06270 */
[----:B------:R-:W-:Y:S01]  /*1400*/  FFMA R16, R9, R10, 1.1641532182693481445e-10 ;  /* 0x2f00000009107423 */ /* 0x000fe2000000000a */
[----:B------:R-:W-:-:S11]  /*1410*/  IMAD.MOV.U32 R9, RZ, RZ, 0x3f800000 ;  /* 0x3f800000ff097424 */ /* 0x000fd600078e00ff */
[----:B------:R-:W-:Y:S05]  /*1420*/  @!P0 BRA `(.L_x_11) ;  /* 0x0000000000408947 */ /* 0x000fea0003800000 */
[----:B------:R-:W-:Y:S01]  /*1430*/  ISETP.NE.AND P0, PT, R11, RZ, PT ;  /* 0x000000ff0b00720c */ /* 0x000fe20003f05270 */
[----:B------:R-:W-:-:S12]  /*1440*/  IMAD.MOV.U32 R9, RZ, RZ, 0x3f000000 ;  /* 0x3f000000ff097424 */ /* 0x000fd800078e00ff */
[----:B------:R-:W-:Y:S05]  /*1450*/  @!P0 BRA `(.L_x_11) ;  /* 0x0000000000348947 */ /* 0x000fea0003800000 */
[----:B------:R-:W0:Y:S01]  /*1460*/  LDCU UR6, c[0x0][0x390] ;  /* 0x00007200ff0677ac */ /* 0x000e220008000800 */
[----:B------:R-:W-:Y:S01]  /*1470*/  I2FP.F32.U32 R9, R11 ;  /* 0x0000000b00097245 */ /* 0x000fe20000201000 */
[----:B------:R-:W-:Y:S02]  /*1480*/  IMAD.MOV.U32 R10, RZ, RZ, 0x3f000000 ;  /* 0x3f000000ff0a7424 */ /* 0x000fe400078e00ff */
[----:B------:R-:W-:Y:S02]  /*1490*/  IMAD.MOV.U32 R11, RZ, RZ, 0x437c0000 ;  /* 0x437c0000ff0b7424 */ /* 0x000fe400078e00ff */
[----:B0-----:R-:W-:-:S04]  /*14a0*/  FMUL R9, R9, -UR6 ;  /* 0x8000000609097c20 */ /* 0x001fc80008400000 */
[----:B------:R-:W-:-:S04]  /*14b0*/  FFMA.SAT R10, R9, 0.0057249800302088260651, R10 ;  /* 0x3bbb989d090a7823 */ /* 0x000fc8000000200a */
[----:B------:R-:W-:-:S04]  /*14c0*/  FFMA.RM R10, R10, R11, 12582913 ;  /* 0x4b4000010a0a7423 */ /* 0x000fc8000000400b */
[----:B------:R-:W-:-:S04]  /*14d0*/  FADD R12, R10, -12583039 ;  /* 0xcb40007f0a0c7421 */ /* 0x000fc80000000000 */
[----:B------:R-:W-:-:S04]  /*14e0*/  FFMA R12, R9, 1.4426950216293334961, -R12 ;  /* 0x3fb8aa3b090c7823 */ /* 0x000fc8000000080c */
[----:B------:R-:W-:Y:S01]  /*14f0*/  FFMA R12, R9, 1.925963033500011079e-08, R12 ;  /* 0x32a57060090c7823 */ /* 0x000fe2000000000c */
[----:B------:R-:W-:-:S05]  /*1500*/  IMAD.SHL.U32 R9, R10, 0x800000, RZ ;  /* 0x008000000a097824 */ /* 0x000fca00078e00ff */
[----:B------:R-:W0:Y:S02]  /*1510*/  MUFU.EX2 R12, R12 ;  /* 0x0000000c000c7308 */ /* 0x000e240000000800 */
[----:B0-----:R-:W-:-:S07]  /*1520*/  FMUL R9, R9, R12 ;  /* 0x0000000c09097220 */ /* 0x001fce0000400000 */
.L_x_11:
[----:B------:R-:W-:Y:S05]  /*1530*/  BSYNC.RECONVERGENT B1 ;  /* 0x0000000000017941 */ /* 0x000fea0003800200 */
.L_x_10:
[----:B------:R-:W-:Y:S01]  /*1540*/  FSETP.GT.AND P0, PT, R9, R16, PT ;  /* 0x000000100900720b */ /* 0x000fe20003f04000 */
[----:B------:R-:W-:-:S12]  /*1550*/  VIADD R14, R14, 0x2 ;  /* 0x000000020e0e7836 */ /* 0x000fd80000000000 */
[----:B------:R-:W-:-:S05]  /*1560*/  @P0 IMAD.MOV R9, RZ, RZ, -R8 ;  /* 0x000000ffff090224 */ /* 0x000fca00078e0a08 */
[----:B------:R0:W-:Y:S02]  /*1570*/  @P0 STG.E desc[UR4][R2.64], R9 ;  /* 0x0000000902000986 */ /* 0x0001e4000c101904 */
.L_x_9:
[----:B------:R-:W-:Y:S05]  /*1580*/  BSYNC.RECONVERGENT B0 ;  /* 0x0000000000007941 */ /* 0x000fea0003800200 */
.L_x_8:
[----:B------:R-:W-:-:S13]  /*1590*/  ISETP.GE.U32.AND P0, PT, R4, 0x2, PT ;  /* 0x000000020400780c */ /* 0x000fda0003f06070 */
[----:B------:R-:W-:Y:S05]  /*15a0*/  @!P0 EXIT ;  /* 0x000000000000894d */ /* 0x000fea0003800000 */
[----:B0-----:R-:W-:Y:S01]  /*15b0*/  IMAD.SHL.U32 R3, R0, 0x1000, RZ ;  /* 0x0000100000037824 */ /* 0x001fe200078e00ff */
[----:B------:R-:W0:Y:S01]  /*15c0*/  LDCU UR6, c[0x0][0x390] ;  /* 0x00007200ff0677ac */ /* 0x000e220008000800 */
[--C-:B------:R-:W-:Y:S02]  /*15d0*/  IMAD.IADD R4, R23, 0x1, R14.reuse ;  /* 0x0000000117047824 */ /* 0x100fe400078e020e */
[----:B------:R-:W-:Y:S01]  /*15e0*/  IMAD.IADD R2, R21, 0x1, R14 ;  /* 0x0000000115027824 */ /* 0x000fe200078e020e */
[----:B------:R-:W-:-:S05]  /*15f0*/  LOP3.LUT R0, R14, 0xffff0000, R3, 0xf8, !PT ;  /* 0xffff00000e007812 */ /* 0x000fca00078ef803 */
[----:B------:R-:W-:Y:S02]  /*1600*/  IMAD R3, R15, 0x400, R0 ;  /* 0x000004000f037824 */ /* 0x000fe400078e0200 */
[----:B------:R-:W-:-:S07]  /*1610*/  VIADD R0, R14, 0x3ff ;  /* 0x000003ff0e007836 */ /* 0x000fce0000000000 */
.L_x_16:
[----:B------:R-:W2:Y:S04]  /*1620*/  LDG.E.64 R18, desc[UR4][R6.64] ;  /* 0x0000000406127981 */ /* 0x000ea8000c1e1b00 */
[----:B------:R-:W3:Y:S04]  /*1630*/  LDG.E.64 R8, desc[UR4][R6.64+0x10] ;  /* 0x0000100406087981 */ /* 0x000ee8000c1e1b00 */
[----:B------:R-:W4:Y:S01]  /*1640*/  LDG.E.64 R10, desc[UR4][R6.64+0x8] ;  /* 0x00000804060a7981 */ /* 0x000f22000c1e1b00 */
[----:B------:R-:W-:-:S05]  /*1650*/  VIADD R16, R0, 0xfffffc02 ;  /* 0xfffffc0200107836 */ /* 0x000fca0000000000 */
[----:B------:R-:W-:-:S04]  /*1660*/  SHF.R.S32.HI R17, RZ, 0x1f, R16 ;  /* 0x0000001fff117819 */ /* 0x000fc80000011410 */
[----:B------:R-:W-:-:S04]  /*1670*/  LEA.HI R17, R17, R16, RZ, 0xa ;  /* 0x0000001011117211 */ /* 0x000fc800078f50ff */
[----:B------:R-:W-:-:S05]  /*1680*/  LOP3.LUT R17, R17, 0xfffffc00, RZ, 0xc0, !PT ;  /* 0xfffffc0011117812 */ /* 0x000fca00078ec0ff */
[----:B------:R-:W-:-:S04]  /*1690*/  IMAD.IADD R16, R16, 0x1, -R17 ;  /* 0x0000000110107824 */ /* 0x000fc800078e0a11 */
[----:B------:R-:W-:Y:S01]  /*16a0*/  IMAD R21, R5, 0x400, R16 ;  /* 0x0000040005157824 */ /* 0x000fe200078e0210 */
[----:B--2---:R-:W-:Y:S01]  /*16b0*/  SHF.R.U32.HI R12, RZ, 0x2, R19 ;  /* 0x00000002ff0c7819 */ /* 0x004fe20000011613 */
[----:B------:R-:W-:-:S03]  /*16c0*/  VIADD R18, R18, 0x587c5 ;  /* 0x000587c512127836 */ /* 0x000fc60000000000 */
[----:B------:R-:W-:Y:S01]  /*16d0*/  LOP3.LUT R19, R12, R19, RZ, 0x3c, !PT ;  /* 0x000000130c137212 */ /* 0x000fe200078e3cff */
[----:B---3--:R-:W-:Y:S01]  /*16e0*/  IMAD.SHL.U32 R14, R9, 0x10, RZ ;  /* 0x00000010090e7824 */ /* 0x008fe200078e00ff */
[----:B------:R-:W1:Y:S01]  /*16f0*/  LDC.64 R12, c[0x0][0x380] ;  /* 0x0000e000ff0c7b82 */ /* 0x000e620000000a00 */
[----:B------:R-:W-:Y:S02]  /*1700*/  IMAD.MOV.U32 R22, RZ, RZ, R9 ;  /* 0x000000ffff167224 */ /* 0x000fe400078e0009 */
[C---:B------:R-:W-:Y:S02]  /*1710*/  IMAD.SHL.U32 R15, R19.reuse, 0x2, RZ ;  /* 0x00000002130f7824 */ /* 0x040fe400078e00ff */
[----:B------:R-:W-:Y:S02]  /*1720*/  IMAD.MOV.U32 R27, RZ, RZ, R8 ;  /* 0x000000ffff1b7224 */ /* 0x000fe400078e0008 */
[----:B----4-:R-:W-:Y:S01]  /*1730*/  IMAD.MOV.U32 R26, RZ, RZ, R11 ;  /* 0x000000ffff1a7224 */ /* 0x010fe200078e000b */
[----:B------:R-:W-:Y:S01]  /*1740*/  LOP3.LUT R14, R19, R15, R14, 0x96, !PT ;  /* 0x0000000f130e7212 */ /* 0x000fe200078e960e */
[----:B------:R-:W-:Y:S01]  /*1750*/  IMAD.MOV.U32 R19, RZ, RZ, R10 ;  /* 0x000000ffff137224 */ /* 0x000fe200078e000a */
[----:B------:R-:W-:-:S02]  /*1760*/  SHF.R.S32.HI R15, RZ, 0x1f, R0 ;  /* 0x0000001fff0f7819 */ /* 0x000fc40000011400 */
[----:B------:R-:W-:Y:S01]  /*1770*/  LOP3.LUT R23, R14, R9, RZ, 0x3c, !PT ;  /* 0x000000090e177212 */ /* 0x000fe200078e3cff */
[----:B------:R2:W-:Y:S01]  /*1780*/  STG.E.64 desc[UR4][R6.64+0x8], R26 ;  /* 0x0000081a06007986 */ /* 0x0005e2000c101b04 */
[----:B------:R-:W-:-:S03]  /*1790*/  LEA.HI R15, R15, R0, RZ, 0xa ;  /* 0x000000000f0f7211 */ /* 0x000fc600078f50ff */
[----:B------:R3:W-:Y:S01]  /*17a0*/  STG.E.64 desc[UR4][R6.64+0x10], R22 ;  /* 0x0000101606007986 */ /* 0x0007e2000c101b04 */
[----:B------:R-:W-:-:S03]  /*17b0*/  LOP3.LUT R15, R15, 0xfffffc00, RZ, 0xc0, !PT ;  /* 0xfffffc000f0f7812 */ /* 0x000fc600078ec0ff */
[----:B------:R4:W-:Y:S02]  /*17c0*/  STG.E.64 desc[UR4][R6.64], R18 ;  /* 0x0000001206007986 */ /* 0x0009e4000c101b04 */
[----:B------:R-:W-:Y:S02]  /*17d0*/  IMAD.IADD R14, R0, 0x1, -R15 ;  /* 0x00000001000e7824 */ /* 0x000fe400078e0a0f */
[----:B-1----:R-:W-:-:S04]  /*17e0*/  IMAD.WIDE R20, R21, 0x4, R12 ;  /* 0x0000000415147825 */ /* 0x002fc800078e020c */
[----:B------:R-:W-:Y:S02]  /*17f0*/  IMAD R29, R5, 0x400, R14 ;  /* 0x00000400051d7824 */ /* 0x000fe400078e020e */
[--C-:B------:R-:W-:Y:S01]  /*1800*/  IMAD.WIDE R14, R2, 0x4, R12.reuse ;  /* 0x00000004020e7825 */ /* 0x100fe200078e020c */
[----:B------:R-:W5:Y:S03]  /*1810*/  LDG.E R20, desc[UR4][R20.64] ;  /* 0x0000000414147981 */ /* 0x000f66000c1e1900 */
[--C-:B------:R-:W-:Y:S01]  /*1820*/  IMAD.WIDE R16, R4, 0x4, R12.reuse ;  /* 0x0000000404107825 */ /* 0x100fe200078e020c */
[----:B------:R-:W5:Y:S03]  /*1830*/  LDG.E R25, desc[UR4][R14.64] ;  /* 0x000000040e197981 */ /* 0x000f66000c1e1900 */
[--C-:B------:R-:W-:Y:S01]  /*1840*/  IMAD.WIDE R28, R29, 0x4, R12.reuse ;  /* 0x000000041d1c7825 */ /* 0x100fe200078e020c */
[----:B------:R-:W5:Y:S03]  /*1850*/  LDG.E R21, desc[UR4][R16.64] ;  /* 0x0000000410157981 */ /* 0x000f66000c1e1900 */
[----:B--2---:R-:W-:-:S02]  /*1860*/  IMAD.WIDE R26, R3, 0x4, R12 ;  /* 0x00000004031a7825 */ /* 0x004fc400078e020c */
[----:B------:R-:W2:Y:S04]  /*1870*/  LDG.E R28, desc[UR4][R28.64] ;  /* 0x000000041c1c7981 */ /* 0x000ea8000c1e1900 */
[----:B---3--:R-:W3:Y:S01]  /*1880*/  LDG.E R22, desc[UR4][R26.64] ;  /* 0x000000041a167981 */ /* 0x008ee2000c1e1900 */
[----:B----4-:R-:W-:Y:S01]  /*1890*/  IMAD.IADD R19, R23, 0x1, R18 ;  /* 0x0000000117137824 */ /* 0x010fe200078e0212 */
[----:B------:R-:W-:Y:S01]  /*18a0*/  BSSY.RECONVERGENT B0, `(.L_x_12) ;  /* 0x000001a000007945 */ /* 0x000fe20003800200 */
[----:B-----5:R-:W-:-:S05]  /*18b0*/  IADD3 R25, PT, PT, R20, R21, R25 ;  /* 0x0000001514197210 */ /* 0x020fca0007ffe019 */
[----:B--2---:R-:W-:-:S04]  /*18c0*/  IMAD.IADD R25, R28, 0x1, R25 ;  /* 0x000000011c197824 */ /* 0x004fc800078e0219 */
[----:B---3--:R-:W-:-:S04]  /*18d0*/  IMAD R25, R22, R25, RZ ;  /* 0x0000001916197224 */ /* 0x008fc800078e02ff */
[----:B------:R-:W-:-:S05]  /*18e0*/  IMAD.SHL.U32 R21, R25, 0x2, RZ ;  /* 0x0000000219157824 */ /* 0x000fca00078e00ff */
[----:B------:R-:W-:Y:S01]  /*18f0*/  ISETP.GE.AND P0, PT, R21, RZ, PT ;  /* 0x000000ff1500720c */ /* 0x000fe20003f06270 */
[----:B------:R-:W-:Y:S01]  /*1900*/  IMAD.MOV.U32 R25, RZ, RZ, 0x2f800000 ;  /* 0x2f800000ff197424 */ /* 0x000fe200078e00ff */
[----:B------:R-:W-:-:S05]  /*1910*/  I2FP.F32.U32 R20, R19 ;  /* 0x0000001300147245 */ /* 0x000fca0000201000 */
[----:B------:R-:W-:Y:S01]  /*1920*/  FFMA R19, R20, R25, 1.1641532182693481445e-10 ;  /* 0x2f00000014137423 */ /* 0x000fe20000000019 */
[----:B------:R-:W-:-:S05]  /*1930*/  IMAD.MOV.U32 R20, RZ, RZ, 0x3f800000 ;  /* 0x3f800000ff147424 */ /* 0x000fca00078e00ff */
[----:B------:R-:W-:Y:S05]  /*1940*/  @!P0 BRA `(.L_x_13) ;  /* 0x00000000003c8947 */ /* 0x000fea0003800000 */
[----:B------:R-:W-:Y:S01]  /*1950*/  ISETP.NE.AND P0, PT, R21, RZ, PT ;  /* 0x000000ff1500720c */ /* 0x000fe20003f05270 */
[----:B------:R-:W-:-:S12]  /*1960*/  IMAD.MOV.U32 R20, RZ, RZ, 0x3f000000 ;  /* 0x3f000000ff147424 */ /* 0x000fd800078e00ff */
[----:B------:R-:W-:Y:S05]  /*1970*/  @!P0 BRA `(.L_x_13) ;  /* 0x0000000000308947 */ /* 0x000fea0003800000 */
        /* <DEDUP_REMOVED lines=12> */
.L_x_13:
[----:B0-----:R-:W-:Y:S05]  /*1a40*/  BSYNC.RECONVERGENT B0 ;  /* 0x0000000000007941 */ /* 0x001fea0003800200 */
.L_x_12:
[----:B------:R-:W-:-:S13]  /*1a50*/  FSETP.GT.AND P0, PT, R20, R19, PT ;  /* 0x000000131400720b */ /* 0x000fda0003f04000 */
[----:B------:R-:W-:-:S05]  /*1a60*/  @P0 IMAD.MOV R29, RZ, RZ, -R22 ;  /* 0x000000ffff1d0224 */ /* 0x000fca00078e0a16 */
[----:B------:R0:W-:Y:S04]  /*1a70*/  @P0 STG.E desc[UR4][R26.64], R29 ;  /* 0x0000001d1a000986 */ /* 0x0001e8000c101904 */
[----:B------:R-:W2:Y:S04]  /*1a80*/  @P0 LDG.E.64 R18, desc[UR4][R6.64] ;  /* 0x0000000406120981 */ /* 0x000ea8000c1e1b00 */
[----:B------:R-:W3:Y:S04]  /*1a90*/  @P0 LDG.E.64 R20, desc[UR4][R6.64+0x8] ;  /* 0x0000080406140981 */ /* 0x000ee8000c1e1b00 */
[----:B------:R-:W4:Y:S01]  /*1aa0*/  @P0 LDG.E.64 R22, desc[UR4][R6.64+0x10] ;  /* 0x0000100406160981 */ /* 0x000f22000c1e1b00 */
[----:B--2---:R-:W-:-:S02]  /*1ab0*/  @P0 IMAD.MOV.U32 R10, RZ, RZ, R19 ;  /* 0x000000ffff0a0224 */ /* 0x004fc400078e0013 */
[----:B---3--:R-:W-:-:S03]  /*1ac0*/  @P0 IMAD.MOV.U32 R11, RZ, RZ, R20 ;  /* 0x000000ffff0b0224 */ /* 0x008fc600078e0014 */
[----:B------:R-:W-:Y:S01]  /*1ad0*/  SHF.R.U32.HI R19, RZ, 0x2, R10 ;  /* 0x00000002ff137819 */ /* 0x000fe2000001160a */
[----:B------:R-:W-:Y:S02]  /*1ae0*/  @P0 IMAD.MOV.U32 R8, RZ, RZ, R21 ;  /* 0x000000ffff080224 */ /* 0x000fe400078e0015 */
[----:B----4-:R-:W-:Y:S01]  /*1af0*/  IMAD.SHL.U32 R20, R23, 0x10, RZ ;  /* 0x0000001017147824 */ /* 0x010fe200078e00ff */
[----:B------:R-:W-:Y:S01]  /*1b00*/  LOP3.LUT R19, R19, R10, RZ, 0x3c, !PT ;  /* 0x0000000a13137212 */ /* 0x000fe200078e3cff */
[----:B------:R-:W-:-:S04]  /*1b10*/  @P0 IMAD.MOV.U32 R9, RZ, RZ, R22 ;  /* 0x000000ffff090224 */ /* 0x000fc800078e0016 */
[C---:B------:R-:W-:Y:S01]  /*1b20*/  IMAD.SHL.U32 R10, R19.reuse, 0x2, RZ ;  /* 0x00000002130a7824 */ /* 0x040fe200078e00ff */
[----:B------:R-:W-:Y:S04]  /*1b30*/  STG.E.64 desc[UR4][R6.64+0x8], R8 ;  /* 0x0000080806007986 */ /* 0x000fe8000c101b04 */
[----:B------:R-:W-:Y:S01]  /*1b40*/  LOP3.LUT R20, R19, R10, R20, 0x96, !PT ;  /* 0x0000000a13147212 */ /* 0x000fe200078e9614 */
[----:B------:R-:W-:-:S05]  /*1b50*/  VIADD R19, R0, 0xfffffc04 ;  /* 0xfffffc0400137836 */ /* 0x000fca0000000000 */
[----:B------:R-:W-:-:S04]  /*1b60*/  SHF.R.S32.HI R10, RZ, 0x1f, R19 ;  /* 0x0000001fff0a7819 */ /* 0x000fc80000011413 */
[----:B------:R-:W-:-:S04]  /*1b70*/  LEA.HI R10, R10, R19, RZ, 0xa ;  /* 0x000000130a0a7211 */ /* 0x000fc800078f50ff */
[----:B------:R-:W-:Y:S01]  /*1b80*/  LOP3.LUT R28, R10, 0xfffffc00, RZ, 0xc0, !PT ;  /* 0xfffffc000a1c7812 */ /* 0x000fe200078ec0ff */
[----:B------:R-:W-:-:S04]  /*1b90*/  VIADD R10, R18, 0x587c5 ;  /* 0x000587c5120a7836 */ /* 0x000fc80000000000 */
[----:B------:R-:W-:Y:S01]  /*1ba0*/  IMAD.IADD R18, R19, 0x1, -R28 ;  /* 0x0000000113127824 */ /* 0x000fe200078e0a1c */
[----:B------:R1:W-:Y:S01]  /*1bb0*/  STG.E.64 desc[UR4][R6.64], R10 ;  /* 0x0000000a06007986 */ /* 0x0003e2000c101b04 */
[----:B------:R-:W-:Y:S02]  /*1bc0*/  VIADD R19, R0, 0x2 ;  /* 0x0000000200137836 */ /* 0x000fe40000000000 */
[----:B------:R-:W-:Y:S02]  /*1bd0*/  IMAD R21, R5, 0x400, R18 ;  /* 0x0000040005157824 */ /* 0x000fe400078e0212 */
[----:B------:R-:W-:Y:S01]  /*1be0*/  IMAD.MOV.U32 R18, RZ, RZ, R23 ;  /* 0x000000ffff127224 */ /* 0x000fe200078e0017 */
[----:B------:R-:W-:-:S04]  /*1bf0*/  SHF.R.S32.HI R28, RZ, 0x1f, R19 ;  /* 0x0000001fff1c7819 */ /* 0x000fc80000011413 */
[----:B------:R-:W-:-:S04]  /*1c00*/  LEA.HI R28, R28, R19, RZ, 0xa ;  /* 0x000000131c1c7211 */ /* 0x000fc800078f50ff */
[----:B------:R-:W-:-:S05]  /*1c10*/  LOP3.LUT R28, R28, 0xfffffc00, RZ, 0xc0, !PT ;  /* 0xfffffc001c1c7812 */ /* 0x000fca00078ec0ff */
[----:B------:R-:W-:Y:S01]  /*1c20*/  IMAD.IADD R28, R19, 0x1, -R28 ;  /* 0x00000001131c7824 */ /* 0x000fe200078e0a1c */
[----:B------:R-:W-:Y:S01]  /*1c30*/  LOP3.LUT R19, R20, R23, RZ, 0x3c, !PT ;  /* 0x0000001714137212 */ /* 0x000fe200078e3cff */
[----:B------:R-:W-:-:S04]  /*1c40*/  IMAD.WIDE R20, R21, 0x4, R12 ;  /* 0x0000000415147825 */ /* 0x000fc800078e020c */
[----:B0-----:R-:W-:Y:S01]  /*1c50*/  IMAD R29, R5, 0x400, R28 ;  /* 0x00000400051d7824 */ /* 0x001fe200078e021c */
[----:B------:R0:W-:Y:S03]  /*1c60*/  STG.E.64 desc[UR4][R6.64+0x10], R18 ;  /* 0x0000101206007986 */ /* 0x0001e6000c101b04 */
[----:B------:R-:W-:Y:S01]  /*1c70*/  IMAD.WIDE R12, R29, 0x4, R12 ;  /* 0x000000041d0c7825 */ /* 0x000fe200078e020c */
[----:B------:R-:W2:Y:S04]  /*1c80*/  LDG.E R14, desc[UR4][R14.64+0x8] ;  /* 0x000008040e0e7981 */ /* 0x000ea8000c1e1900 */
[----:B------:R-:W2:Y:S04]  /*1c90*/  LDG.E R17, desc[UR4][R16.64+0x8] ;  /* 0x0000080410117981 */ /* 0x000ea8000c1e1900 */
[----:B------:R-:W2:Y:S04]  /*1ca0*/  LDG.E R20, desc[UR4][R20.64] ;  /* 0x0000000414147981 */ /* 0x000ea8000c1e1900 */
[----:B------:R-:W3:Y:S04]  /*1cb0*/  LDG.E R12, desc[UR4][R12.64] ;  /* 0x000000040c0c7981 */ /* 0x000ee8000c1e1900 */
[----:B-1----:R-:W4:Y:S01]  /*1cc0*/  LDG.E R11, desc[UR4][R26.64+0x8] ;  /* 0x000008041a0b7981 */ /* 0x002f22000c1e1900 */
[----:B------:R-:W-:Y:S01]  /*1cd0*/  IMAD.IADD R10, R19, 0x1, R10 ;  /* 0x00000001130a7824 */ /* 0x000fe200078e020a */
[----:B------:R-:W-:Y:S01]  /*1ce0*/  BSSY.RECONVERGENT B0, `(.L_x_14) ;  /* 0x0000019000007945 */ /* 0x000fe20003800200 */
[----:B------:R-:W-:-:S03]  /*1cf0*/  IMAD.MOV.U32 R8, RZ, RZ, 0x3f800000 ;  /* 0x3f800000ff087424 */ /* 0x000fc600078e00ff */
[----:B------:R-:W-:-:S05]  /*1d00*/  I2FP.F32.U32 R10, R10 ;  /* 0x0000000a000a7245 */ /* 0x000fca0000201000 */
[----:B------:R-:W-:Y:S01]  /*1d10*/  FFMA R25, R10, R25, 1.1641532182693481445e-10 ;  /* 0x2f0000000a197423 */ /* 0x000fe20000000019 */
[----:B--2---:R-:W-:-:S05]  /*1d20*/  IADD3 R23, PT, PT, R20, R17, R14 ;  /* 0x0000001114177210 */ /* 0x004fca0007ffe00e */
[----:B---3--:R-:W-:-:S04]  /*1d30*/  IMAD.IADD R22, R12, 0x1, R23 ;  /* 0x000000010c167824 */ /* 0x008fc800078e0217 */
[----:B----4-:R-:W-:-:S04]  /*1d40*/  IMAD R22, R11, R22, RZ ;  /* 0x000000160b167224 */ /* 0x010fc800078e02ff */
[----:B------:R-:W-:-:S05]  /*1d50*/  IMAD.SHL.U32 R22, R22, 0x2, RZ ;  /* 0x0000000216167824 */ /* 0x000fca00078e00ff */
[----:B------:R-:W-:-:S13]  /*1d60*/  ISETP.GE.AND P0, PT, R22, RZ, PT ;  /* 0x000000ff1600720c */ /* 0x000fda0003f06270 */
[----:B0-----:R-:W-:Y:S05]  /*1d70*/  @!P0 BRA `(.L_x_15) ;  /* 0x00000000003c8947 */ /* 0x001fea0003800000 */
[----:B------:R-:W-:Y:S01]  /*1d80*/  ISETP.NE.AND P0, PT, R22, RZ, PT ;  /* 0x000000ff1600720c */ /* 0x000fe20003f05270 */
[----:B------:R-:W-:-:S12]  /*1d90*/  IMAD.MOV.U32 R8, RZ, RZ, 0x3f000000 ;  /* 0x3f000000ff087424 */ /* 0x000fd800078e00ff */
[----:B------:R-:W-:Y:S05]  /*1da0*/  @!P0 BRA `(.L_x_15) ;  /* 0x0000000000308947 */ /* 0x000fea0003800000 */
[----:B------:R-:W-:Y:S01]  /*1db0*/  I2FP.F32.U32 R8, R22 ;  /* 0x0000001600087245 */ /* 0x000fe20000201000 */
[----:B------:R-:W-:Y:S02]  /*1dc0*/  IMAD.MOV.U32 R9, RZ, RZ, 0x3f000000 ;  /* 0x3f000000ff097424 */ /* 0x000fe400078e00ff */
[----:B------:R-:W-:Y:S02]  /*1dd0*/  IMAD.MOV.U32 R10, RZ, RZ, 0x437c0000 ;  /* 0x437c0000ff0a7424 */ /* 0x000fe400078e00ff */
[----:B------:R-:W-:-:S04]  /*1de0*/  FMUL R8, R8, -UR6 ;  /* 0x8000000608087c20 */ /* 0x000fc80008400000 */
        /* <DEDUP_REMOVED lines=8> */
.L_x_15:
[----:B------:R-:W-:Y:S05]  /*1e70*/  BSYNC.RECONVERGENT B0 ;  /* 0x0000000000007941 */ /* 0x000fea0003800200 */
.L_x_14:
[----:B------:R-:W-:Y:S01]  /*1e80*/  FSETP.GT.AND P0, PT, R8, R25, PT ;  /* 0x000000190800720b */ /* 0x000fe20003f04000 */
[C---:B------:R-:W-:Y:S02]  /*1e90*/  VIADD R9, R0.reuse, 0xfffffc03 ;  /* 0xfffffc0300097836 */ /* 0x040fe40000000000 */
[----:B------:R-:W-:Y:S02]  /*1ea0*/  VIADD R0, R0, 0x4 ;  /* 0x0000000400007836 */ /* 0x000fe40000000000 */
[----:B------:R-:W-:Y:S02]  /*1eb0*/  VIADD R4, R4, 0x4 ;  /* 0x0000000404047836 */ /* 0x000fe40000000000 */
[----:B------:R-:W-:Y:S02]  /*1ec0*/  VIADD R2, R2, 0x4 ;  /* 0x0000000402027836 */ /* 0x000fe40000000000 */
[----:B------:R-:W-:-:S04]  /*1ed0*/  VIADD R3, R3, 0x4 ;  /* 0x0000000403037836 */ /* 0x000fc80000000000 */
[----:B------:R-:W-:-:S05]  /*1ee0*/  @P0 IMAD.MOV R11, RZ, RZ, -R11 ;  /* 0x000000ffff0b0224 */ /* 0x000fca00078e0a0b */
[----:B------:R1:W-:Y:S01]  /*1ef0*/  @P0 STG.E desc[UR4][R26.64+0x8], R11 ;  /* 0x0000080b1a000986 */ /* 0x0003e2000c101904 */
[----:B------:R-:W-:-:S13]  /*1f00*/  ISETP.GE.AND P0, PT, R9, R24, PT ;  /* 0x000000180900720c */ /* 0x000fda0003f06270 */
[----:B-1----:R-:W-:Y:S05]  /*1f10*/  @!P0 BRA `(.L_x_16) ;  /* 0xfffffff400c08947 */ /* 0x002fea000383ffff */
[----:B------:R-:W-:Y:S05]  /*1f20*/  EXIT ;  /* 0x000000000000794d */ /* 0x000fea0003800000 */
.L_x_17:
[----:B------:R-:W-:-:S00]  /*1f30*/  BRA `(.L_x_17) ;  /* 0xfffffffc00fc7947 */ /* 0x000fc0000383ffff */
[----:B------:R-:W-:-:S00]  /*1f40*/  NOP ;  /* 0x0000000000007918 */ /* 0x000fc00000000000 */
        /* <DEDUP_REMOVED lines=11> */
.L_x_32:


//--------------------- .text._Z20KernelMetropolisEvenPiP17curandStateXORWOWfi --------------------------
	.section	.text._Z20KernelMetropolisEvenPiP17curandStateXORWOWfi,"ax",@progbits
	.align	128
        .global         _Z20KernelMetropolisEvenPiP17curandStateXORWOWfi
        .type           _Z20KernelMetropolisEvenPiP17curandStateXORWOWfi,@function
        .size           _Z20KernelMetropolisEvenPiP17curandStateXORWOWfi,(.L_x_33 - _Z20KernelMetropolisEvenPiP17curandStateXORWOWfi)
        .other          _Z20KernelMetropolisEvenPiP17curandStateXORWOWfi,@"STO_CUDA_ENTRY STV_DEFAULT"
_Z20KernelMetropolisEvenPiP17curandStateXORWOWfi:
.text._Z20KernelMetropolisEvenPiP17curandStateXORWOWfi:
        /* <DEDUP_REMOVED lines=8> */
[----:B0-----:R-:W-:Y:S01]  /*0080*/  IMAD.SHL.U32 R4, R5, 0x2, RZ ;  /* 0x0000000205047824 */ /* 0x001fe200078e00ff */
[----:B------:R-:W-:-:S04]  /*0090*/  SHF.R.S32.HI R5, RZ, 0x1e, R5 ;  /* 0x0000001eff057819 */ /* 0x000fc80000011405 */
[----:B------:R-:W-:Y:S02]  /*00a0*/  LOP3.LUT R4, R4, 0xaad26b49, RZ, 0x3c, !PT ;  /* 0xaad26b4904047812 */ /* 0x000fe400078e3cff */
[----:B------:R-:W-:-:S03]  /*00b0*/  LOP3.LUT R5, R5, 0xf7dcefdd, RZ, 0x3c, !PT ;  /* 0xf7dcefdd05057812 */ /* 0x000fc600078e3cff */
[----:B------:R-:W-:Y:S02]  /*00c0*/  IMAD R4, R4, 0x4182bed5, RZ ;  /* 0x4182bed504047824 */ /* 0x000fe400078e02ff */
[----:B------:R-:W-:Y:S02]  /*00d0*/  IMAD R5, R5, -0x658354e5, RZ ;  /* 0x9a7cab1b05057824 */ /* 0x000fe400078e02ff */
[----:B-1----:R-:W-:Y:S01]  /*00e0*/  IMAD R9, R0, UR8, R9 ;  /* 0x0000000800097c24 */ /* 0x002fe2000f8e0209 */
[C---:B------:R-:W-:Y:S01]  /*00f0*/  LOP3.LUT R10, R4.reuse, 0x159a55e5, RZ, 0x3c, !PT ;  /* 0x159a55e5040a7812 */ /* 0x040fe200078e3cff */
[C---:B------:R-:W-:Y:S01]  /*0100*/  VIADD R7, R4.reuse, 0x75bcd15 ;  /* 0x075bcd1504077836 */ /* 0x040fe20000000000 */
[----:B------:R-:W-:Y:S01]  /*0110*/  IADD3 R6, PT, PT, R5, 0x64f0c9, R4 ;  /* 0x0064f0c905067810 */ /* 0x000fe20007ffe004 */
[----:B---3--:R-:W-:Y:S01]  /*0120*/  IMAD.WIDE R2, R9, 0x30, R2 ;  /* 0x0000003009027825 */ /* 0x008fe200078e0202 */
[----:B------:R-:W-:Y:S02]  /*0130*/  LOP3.LUT R12, R5, 0x5491333, RZ, 0x3c, !PT ;  /* 0x05491333050c7812 */ /* 0x000fe400078e3cff */
[----:B------:R-:W-:Y:S01]  /*0140*/  ISETP.NE.AND P0, PT, R9, RZ, PT ;  /* 0x000000ff0900720c */ /* 0x000fe20003f05270 */
[----:B------:R-:W-:Y:S01]  /*0150*/  VIADD R13, R4, 0x583f19 ;  /* 0x00583f19040d7836 */ /* 0x000fe20000000000 */
[----:B--2---:R0:W-:Y:S01]  /*0160*/  STG.E.64 desc[UR6][R2.64], R6 ;  /* 0x0000000602007986 */ /* 0x0041e2000c101b06 */
[----:B------:R-:W-:-:S03]  /*0170*/  VIADD R11, R5, 0x1f123bb5 ;  /* 0x1f123bb5050b7836 */ /* 0x000fc60000000000 */
[----:B------:R0:W-:Y:S04]  /*0180*/  STG.E.64 desc[UR6][R2.64+0x10], R12 ;  /* 0x0000100c02007986 */ /* 0x0001e8000c101b06 */
[----:B------:R0:W-:Y:S03]  /*0190*/  STG.E.64 desc[UR6][R2.64+0x8], R10 ;  /* 0x0000080a02007986 */ /* 0x0001e6000c101b06 */
[----:B------:R-:W-:Y:S05]  /*01a0*/  @!P0 BRA `(.L_x_19) ;  /* 0x0000000c005c8947 */ /* 0x000fea0003800000 */
[----:B------:R-:W-:Y:S01]  /*01b0*/  SHF.R.S32.HI R8, RZ, 0x1f, R9 ;  /* 0x0000001fff087819 */ /* 0x000fe20000011409 */
[----:B0-----:R-:W-:-:S07]  /*01c0*/  IMAD.MOV.U32 R12, RZ, RZ, RZ ;  /* 0x000000ffff0c7224 */ /* 0x001fce00078e00ff */
.L_x_25:
        /* <DEDUP_REMOVED lines=8> */
.L_x_24:
[----:B0-----:R-:W-:Y:S02]  /*0250*/  CS2R R14, SRZ ;  /* 0x00000000000e7805 */ /* 0x001fe4000001ff00 */
[----:B------:R-:W-:Y:S02]  /*0260*/  CS2R R4, SRZ ;  /* 0x0000000000047805 */ /* 0x000fe4000001ff00 */
[----:B------:R-:W-:-:S07]  /*0270*/  CS2R R6, SRZ ;  /* 0x0000000000067805 */ /* 0x000fce000001ff00 */
.L_x_23:
[----:B------:R-:W0:Y:S01]  /*0280*/  S2R R17, SR_TID.X ;  /* 0x0000000000117919 */ /* 0x000e220000002100 */
[----:B------:R-:W1:Y:S01]  /*0290*/  LDC.64 R10, c[0x0][0x388] ;  /* 0x0000e200ff0a7b82 */ /* 0x000e620000000a00 */
[----:B0-----:R-:W-:-:S04]  /*02a0*/  IMAD R17, R0, UR8, R17 ;  /* 0x0000000800117c24 */ /* 0x001fc8000f8e0211 */
[----:B-1----:R-:W-:-:S04]  /*02b0*/  IMAD.WIDE R10, R17, 0x30, R10 ;  /* 0x00000030110a7825 */ /* 0x002fc800078e020a */
[----:B------:R-:W-:-:S05]  /*02c0*/  IMAD.WIDE.U32 R10, R15, 0x4, R10 ;  /* 0x000000040f0a7825 */ /* 0x000fca00078e000a */
[----:B------:R0:W5:Y:S01]  /*02d0*/  LDG.E R16, desc[UR6][R10.64+0x4] ;  /* 0x000004060a107981 */ /* 0x000162000c1e1900 */
[----:B------:R-:W-:-:S07]  /*02e0*/  IMAD.MOV.U32 R17, RZ, RZ, RZ ;  /* 0x000000ffff117224 */ /* 0x000fce00078e00ff */
.L_x_22:
        /* <DEDUP_REMOVED lines=9> */
[----:B------:R-:W3:Y:S04]  /*0380*/  @!P0 LDG.E R21, desc[UR6][R10.64+0x4] ;  /* 0x000004060a158981 */ /* 0x000ee8000c1e1900 */
[----:B------:R-:W4:Y:S04]  /*0390*/  @!P0 LDG.E R18, desc[UR6][R10.64+0x8] ;  /* 0x000008060a128981 */ /* 0x000f28000c1e1900 */
[----:B------:R-:W4:Y:S04]  /*03a0*/  @!P0 LDG.E R20, desc[UR6][R10.64+0x10] ;  /* 0x000010060a148981 */ /* 0x000f28000c1e1900 */
[----:B------:R-:W4:Y:S04]  /*03b0*/  @P1 LDG.E R25, desc[UR6][R10.64+0x14] ;  /* 0x000014060a191981 */ /* 0x000f28000c1e1900 */
[----:B------:R-:W4:Y:S04]  /*03c0*/  @!P0 LDG.E R23, desc[UR6][R10.64+0xc] ;  /* 0x00000c060a178981 */ /* 0x000f28000c1e1900 */
[----:B------:R-:W4:Y:S04]  /*03d0*/  @P2 LDG.E R27, desc[UR6][R10.64+0x28] ;  /* 0x000028060a1b2981 */ /* 0x000f28000c1e1900 */
        /* <DEDUP_REMOVED lines=8> */
[----:B--2---:R-:W-:-:S03]  /*0460*/  @!P0 LOP3.LUT R14, R14, R19, RZ, 0x3c, !PT ;  /* 0x000000130e0e8212 */ /* 0x004fc600078e3cff */
[----:B------:R-:W2:Y:S01]  /*0470*/  @P1 LDG.E R19, desc[UR6][R10.64+0x18] ;  /* 0x000018060a131981 */ /* 0x000ea2000c1e1900 */
[----:B---3--:R-:W-:-:S03]  /*0480*/  @!P0 LOP3.LUT R6, R6, R21, RZ, 0x3c, !PT ;  /* 0x0000001506068212 */ /* 0x008fc600078e3cff */
[----:B------:R-:W3:Y:S01]  /*0490*/  @P1 LDG.E R21, desc[UR6][R10.64+0x20] ;  /* 0x000020060a151981 */ /* 0x000ee2000c1e1900 */
[----:B----4-:R-:W-:-:S03]  /*04a0*/  @!P0 LOP3.LUT R7, R7, R18, RZ, 0x3c, !PT ;  /* 0x0000001207078212 */ /* 0x010fc600078e3cff */
[----:B------:R-:W4:Y:S01]  /*04b0*/  @P1 LDG.E R18, desc[UR6][R10.64+0x1c] ;  /* 0x00001c060a121981 */ /* 0x000f22000c1e1900 */
[----:B------:R-:W-:-:S03]  /*04c0*/  @!P0 LOP3.LUT R5, R5, R20, RZ, 0x3c, !PT ;  /* 0x0000001405058212 */ /* 0x000fc600078e3cff */
[----:B------:R-:W4:Y:S01]  /*04d0*/  @P1 LDG.E R20, desc[UR6][R10.64+0x24] ;  /* 0x000024060a141981 */ /* 0x000f22000c1e1900 */
[----:B------:R-:W-:-:S03]  /*04e0*/  @P1 LOP3.LUT R14, R14, R25, RZ, 0x3c, !PT ;  /* 0x000000190e0e1212 */ /* 0x000fc600078e3cff */
[----:B------:R-:W4:Y:S01]  /*04f0*/  @P2 LDG.E R25, desc[UR6][R10.64+0x34] ;  /* 0x000034060a192981 */ /* 0x000f22000c1e1900 */
[----:B------:R-:W-:-:S03]  /*0500*/  @!P0 LOP3.LUT R4, R4, R23, RZ, 0x3c, !PT ;  /* 0x0000001704048212 */ /* 0x000fc600078e3cff */
[----:B------:R-:W4:Y:S01]  /*0510*/  @P2 LDG.E R23, desc[UR6][R10.64+0x2c] ;  /* 0x00002c060a172981 */ /* 0x000f22000c1e1900 */
[----:B------:R-:W-:-:S03]  /*0520*/  @P2 LOP3.LUT R14, R14, R27, RZ, 0x3c, !PT ;  /* 0x0000001b0e0e2212 */ /* 0x000fc600078e3cff */
[----:B------:R-:W4:Y:S01]  /*0530*/  @P3 LDG.E R27, desc[UR6][R10.64+0x40] ;  /* 0x000040060a1b3981 */ /* 0x000f22000c1e1900 */
[----:B------:R-:W-:-:S03]  /*0540*/  @P3 LOP3.LUT R14, R14, R29, RZ, 0x3c, !PT ;  /* 0x0000001d0e0e3212 */ /* 0x000fc600078e3cff */
[----:B------:R-:W4:Y:S01]  /*0550*/  @P3 LDG.E R29, desc[UR6][R10.64+0x48] ;  /* 0x000048060a1d3981 */ /* 0x000f22000c1e1900 */
[----:B------:R-:W-:Y:S02]  /*0560*/  LOP3.LUT P0, RZ, R26, 0x80, RZ, 0xc0, !PT ;  /* 0x000000801aff7812 */ /* 0x000fe4000780c0ff */
[----:B------:R-:W-:-:S11]  /*0570*/  @P4 LOP3.LUT R14, R14, R31, RZ, 0x3c, !PT ;  /* 0x0000001f0e0e4212 */ /* 0x000fd600078e3cff */
[----:B------:R-:W4:Y:S04]  /*0580*/  @P0 LDG.E R37, desc[UR6][R10.64+0x8c] ;  /* 0x00008c060a250981 */ /* 0x000f28000c1e1900 */
[----:B------:R-:W4:Y:S01]  /*0590*/  @P0 LDG.E R31, desc[UR6][R10.64+0x90] ;  /* 0x000090060a1f0981 */ /* 0x000f22000c1e1900 */
[----:B------:R-:W-:-:S03]  /*05a0*/  @P5 LOP3.LUT R14, R14, R33, RZ, 0x3c, !PT ;  /* 0x000000210e0e5212 */ /* 0x000fc600078e3cff */
        /* <DEDUP_REMOVED lines=11> */
[----:B------:R-:W-:Y:S02]  /*0660*/  @P2 LOP3.LUT R7, R7, R22, RZ, 0x3c, !PT ;  /* 0x0000001607072212 */ /* 0x000fe400078e3cff */
[----:B------:R-:W-:Y:S01]  /*0670*/  @P2 LOP3.LUT R5, R5, R24, RZ, 0x3c, !PT ;  /* 0x0000001805052212 */ /* 0x000fe200078e3cff */
[----:B------:R-:W4:Y:S01]  /*0680*/  @P5 LDG.E R22, desc[UR6][R10.64+0x6c] ;  /* 0x00006c060a165981 */ /* 0x000f22000c1e1900 */
[----:B------:R-:W-:Y:S02]  /*0690*/  @P2 LOP3.LUT R4, R4, R25, RZ, 0x3c, !PT ;  /* 0x0000001904042212 */ /* 0x000fe400078e3cff */
[----:B------:R-:W-:Y:S01]  /*06a0*/  @P2 LOP3.LUT R6, R6, R23, RZ, 0x3c, !PT ;  /* 0x0000001706062212 */ /* 0x000fe200078e3cff */
[----:B------:R-:W4:Y:S01]  /*06b0*/  @P5 LDG.E R25, desc[UR6][R10.64+0x70] ;  /* 0x000070060a195981 */ /* 0x000f22000c1e1900 */
[----:B------:R-:W-:-:S03]  /*06c0*/  @P3 LOP3.LUT R5, R5, R30, RZ, 0x3c, !PT ;  /* 0x0000001e05053212 */ /* 0x000fc600078e3cff */
[----:B------:R-:W4:Y:S01]  /*06d0*/  @P5 LDG.E R23, desc[UR6][R10.64+0x68] ;  /* 0x000068060a175981 */ /* 0x000f22000c1e1900 */
[----:B------:R-:W-:-:S03]  /*06e0*/  @P3 LOP3.LUT R6, R6, R27, RZ, 0x3c, !PT ;  /* 0x0000001b06063212 */ /* 0x000fc600078e3cff */
[----:B------:R-:W4:Y:S01]  /*06f0*/  @P5 LDG.E R24, desc[UR6][R10.64+0x74] ;  /* 0x000074060a185981 */ /* 0x000f22000c1e1900 */
[----:B------:R-:W-:Y:S02]  /*0700*/  @P3 LOP3.LUT R7, R7, R28, RZ, 0x3c, !PT ;  /* 0x0000001c07073212 */ /* 0x000fe400078e3cff */
[----:B------:R-:W-:Y:S01]  /*0710*/  @P3 LOP3.LUT R4, R4, R29, RZ, 0x3c, !PT ;  /* 0x0000001d04043212 */ /* 0x000fe200078e3cff */
[----:B------:R-:W4:Y:S04]  /*0720*/  @P6 LDG.E R27, desc[UR6][R10.64+0x7c] ;  /* 0x00007c060a1b6981 */ /* 0x000f28000c1e1900 */
[----:B------:R-:W4:Y:S04]  /*0730*/  @P6 LDG.E R28, desc[UR6][R10.64+0x80] ;  /* 0x000080060a1c6981 */ /* 0x000f28000c1e1900 */
[----:B------:R-:W4:Y:S04]  /*0740*/  @P6 LDG.E R29, desc[UR6][R10.64+0x84] ;  /* 0x000084060a1d6981 */ /* 0x000f28000c1e1900 */
[----:B------:R-:W4:Y:S01]  /*0750*/  @P6 LDG.E R30, desc[UR6][R10.64+0x88] ;  /* 0x000088060a1e6981 */ /* 0x000f22000c1e1900 */
[----:B------:R-:W-:-:S04]  /*0760*/  @P6 LOP3.LUT R14, R14, R35, RZ, 0x3c, !PT ;  /* 0x000000230e0e6212 */ /* 0x000fc800078e3cff */
[----:B------:R-:W-:Y:S02]  /*0770*/  @P0 LOP3.LUT R14, R14, R37, RZ, 0x3c, !PT ;  /* 0x000000250e0e0212 */ /* 0x000fe400078e3cff */
[----:B--2---:R-:W-:Y:S02]  /*0780*/  @P4 LOP3.LUT R6, R6, R19, RZ, 0x3c, !PT ;  /* 0x0000001306064212 */ /* 0x004fe400078e3cff */
[----:B---3--:R-:W-:Y:S02]  /*0790*/  @P4 LOP3.LUT R4, R4, R21, RZ, 0x3c, !PT ;  /* 0x0000001504044212 */ /* 0x008fe400078e3cff */
[----:B----4-:R-:W-:Y:S02]  /*07a0*/  @P4 LOP3.LUT R7, R7, R18, RZ, 0x3c, !PT ;  /* 0x0000001207074212 */ /* 0x010fe400078e3cff */
[----:B------:R-:W-:Y:S02]  /*07b0*/  @P4 LOP3.LUT R5, R5, R20, RZ, 0x3c, !PT ;  /* 0x0000001405054212 */ /* 0x000fe400078e3cff */
[----:B------:R-:W-:-:S02]  /*07c0*/  @P5 LOP3.LUT R7, R7, R22, RZ, 0x3c, !PT ;  /* 0x0000001607075212 */ /* 0x000fc400078e3cff */
[----:B------:R-:W-:Y:S02]  /*07d0*/  @P5 LOP3.LUT R4, R4, R25, RZ, 0x3c, !PT ;  /* 0x0000001904045212 */ /* 0x000fe400078e3cff */
[----:B------:R-:W-:Y:S02]  /*07e0*/  @P5 LOP3.LUT R6, R6, R23, RZ, 0x3c, !PT ;  /* 0x0000001706065212 */ /* 0x000fe400078e3cff */
[----:B------:R-:W-:Y:S02]  /*07f0*/  @P5 LOP3.LUT R5, R5, R24, RZ, 0x3c, !PT ;  /* 0x0000001805055212 */ /* 0x000fe400078e3cff */
[----:B------:R-:W-:Y:S02]  /*0800*/  @P6 LOP3.LUT R6, R6, R27, RZ, 0x3c, !PT ;  /* 0x0000001b06066212 */ /* 0x000fe400078e3cff */
[----:B------:R-:W-:Y:S02]  /*0810*/  @P6 LOP3.LUT R7, R7, R28, RZ, 0x3c, !PT ;  /* 0x0000001c07076212 */ /* 0x000fe400078e3cff */
[----:B------:R-:W-:-:S02]  /*0820*/  @P6 LOP3.LUT R4, R4, R29, RZ, 0x3c, !PT ;  /* 0x0000001d04046212 */ /* 0x000fc400078e3cff */
[----:B------:R-:W-:Y:S02]  /*0830*/  @P6 LOP3.LUT R5, R5, R30, RZ, 0x3c, !PT ;  /* 0x0000001e05056212 */ /* 0x000fe400078e3cff */
[----:B------:R-:W-:Y:S02]  /*0840*/  @P0 LOP3.LUT R6, R6, R31, RZ, 0x3c, !PT ;  /* 0x0000001f06060212 */ /* 0x000fe400078e3cff */
        /* <DEDUP_REMOVED lines=26> */
[----:B------:R-:W2:Y:S01]  /*09f0*/  @P1 LDG.E R27, desc[UR6][R10.64+0xc0] ;  /* 0x0000c0060a1b1981 */ /* 0x000ea2000c1e1900 */
[----:B------:R-:W-:Y:S02]  /*0a00*/  @P0 LOP3.LUT R5, R5, R20, RZ, 0x3c, !PT ;  /* 0x0000001405050212 */ /* 0x000fe400078e3cff */
[----:B------:R-:W-:Y:S01]  /*0a10*/  LOP3.LUT P0, RZ, R26, 0x8000, RZ, 0xc0, !PT ;  /* 0x000080001aff7812 */ /* 0x000fe2000780c0ff */
[----:B------:R-:W4:Y:S04]  /*0a20*/  @P1 LDG.E R20, desc[UR6][R10.64+0xbc] ;  /* 0x0000bc060a141981 */ /* 0x000f28000c1e1900 */
[----:B------:R-:W2:Y:S08]  /*0a30*/  @P2 LDG.E R26, desc[UR6][R10.64+0xd8] ;  /* 0x0000d8060a1a2981 */ /* 0x000eb0000c1e1900 */
[----:B------:R-:W2:Y:S01]  /*0a40*/  @P0 LDG.E R30, desc[UR6][R10.64+0x12c] ;  /* 0x00012c060a1e0981 */ /* 0x000ea2000c1e1900 */
[----:B------:R-:W-:-:S03]  /*0a50*/  @P1 LOP3.LUT R14, R14, R21, RZ, 0x3c, !PT ;  /* 0x000000150e0e1212 */ /* 0x000fc600078e3cff */
[----:B------:R-:W2:Y:S01]  /*0a60*/  @P4 LDG.E R21, desc[UR6][R10.64+0xf4] ;  /* 0x0000f4060a154981 */ /* 0x000ea2000c1e1900 */
[----:B------:R-:W-:-:S03]  /*0a70*/  @P2 LOP3.LUT R14, R14, R19, RZ, 0x3c, !PT ;  /* 0x000000130e0e2212 */ /* 0x000fc600078e3cff */
[----:B------:R-:W2:Y:S01]  /*0a80*/  @P3 LDG.E R19, desc[UR6][R10.64+0xe8] ;  /* 0x0000e8060a133981 */ /* 0x000ea2000c1e1900 */
[----:B------:R-:W-:Y:S02]  /*0a90*/  @P3 LOP3.LUT R14, R14, R33, RZ, 0x3c, !PT ;  /* 0x000000210e0e3212 */ /* 0x000fe400078e3cff */
[----:B------:R-:W-:Y:S01]  /*0aa0*/  @P1 LOP3.LUT R5, R5, R22, RZ, 0x3c, !PT ;  /* 0x0000001605051212 */ /* 0x000fe200078e3cff */
[----:B------:R-:W2:Y:S01]  /*0ab0*/  @P0 LDG.E R33, desc[UR6][R10.64+0x130] ;  /* 0x000130060a210981 */ /* 0x000ea2000c1e1900 */
[----:B------:R-:W-:-:S03]  /*0ac0*/  @P4 LOP3.LUT R14, R14, R35, RZ, 0x3c, !PT ;  /* 0x000000230e0e4212 */ /* 0x000fc600078e3cff */
[----:B------:R-:W2:Y:S01]  /*0ad0*/  @P4 LDG.E R22, desc[UR6][R10.64+0xf8] ;  /* 0x0000f8060a164981 */ /* 0x000ea2000c1e1900 */
[----:B------:R-:W-:-:S03]  /*0ae0*/  @P5 LOP3.LUT R14, R14, R37, RZ, 0x3c, !PT ;  /* 0x000000250e0e5212 */ /* 0x000fc600078e3cff */
[----:B------:R-:W2:Y:S01]  /*0af0*/  @P0 LDG.E R32, desc[UR6][R10.64+0x134] ;  /* 0x000134060a200981 */ /* 0x000ea2000c1e1900 */
[----:B------:R-:W-:-:S03]  /*0b00*/  @P6 LOP3.LUT R14, R14, R28, RZ, 0x3c, !PT ;  /* 0x0000001c0e0e6212 */ /* 0x000fc600078e3cff */
[----:B------:R-:W2:Y:S04]  /*0b10*/  @P5 LDG.E R28, desc[UR6][R10.64+0x114] ;  /* 0x000114060a1c5981 */ /* 0x000ea8000c1e1900 */
[----:B------:R-:W2:Y:S04]  /*0b20*/  @P0 LDG.E R34, desc[UR6][R10.64+0x13c] ;  /* 0x00013c060a220981 */ /* 0x000ea8000c1e1900 */
[----:B------:R-:W2:Y:S01]  /*0b30*/  @P0 LDG.E R35, desc[UR6][R10.64+0x138] ;  /* 0x000138060a230981 */ /* 0x000ea2000c1e1900 */
[----:B---3--:R-:W-:-:S03]  /*0b40*/  @P1 LOP3.LUT R6, R6, R25, RZ, 0x3c, !PT ;  /* 0x0000001906061212 */ /* 0x008fc600078e3cff */
[----:B------:R-:W3:Y:S01]  /*0b50*/  @P4 LDG.E R25, desc[UR6][R10.64+0xfc] ;  /* 0x0000fc060a194981 */ /* 0x000ee2000c1e1900 */
[----:B------:R-:W-:-:S03]  /*0b60*/  @P2 LOP3.LUT R6, R6, R29, RZ, 0x3c, !PT ;  /* 0x0000001d06062212 */ /* 0x000fc600078e3cff */
[----:B------:R-:W3:Y:S01]  /*0b70*/  @P5 LDG.E R29, desc[UR6][R10.64+0x110] ;  /* 0x000110060a1d5981 */ /* 0x000ee2000c1e1900 */
[----:B----4-:R-:W-:-:S03]  /*0b80*/  @P1 LOP3.LUT R7, R7, R20, RZ, 0x3c, !PT ;  /* 0x0000001407071212 */ /* 0x010fc600078e3cff */
[----:B------:R-:W4:Y:S01]  /*0b90*/  @P3 LDG.E R20, desc[UR6][R10.64+0xec] ;  /* 0x0000ec060a143981 */ /* 0x000f22000c1e1900 */
[----:B------:R-:W-:-:S03]  /*0ba0*/  @P2 LOP3.LUT R7, R7, R24, RZ, 0x3c, !PT ;  /* 0x0000001807072212 */ /* 0x000fc600078e3cff */
[----:B------:R-:W4:Y:S01]  /*0bb0*/  @P4 LDG.E R24, desc[UR6][R10.64+0x100] ;  /* 0x000100060a184981 */ /* 0x000f22000c1e1900 */
[----:B--2---:R-:W-:Y:S02]  /*0bc0*/  @P1 LOP3.LUT R4, R4, R27, RZ, 0x3c, !PT ;  /* 0x0000001b04041212 */ /* 0x004fe400078e3cff */
[----:B------:R-:W-:Y:S01]  /*0bd0*/  @P2 LOP3.LUT R5, R5, R26, RZ, 0x3c, !PT ;  /* 0x0000001a05052212 */ /* 0x000fe200078e3cff */
[----:B------:R-:W2:Y:S01]  /*0be0*/  @P5 LDG.E R27, desc[UR6][R10.64+0x108] ;  /* 0x000108060a1b5981 */ /* 0x000ea2000c1e1900 */
[----:B------:R-:W-:-:S03]  /*0bf0*/  @P2 LOP3.LUT R4, R4, R31, RZ, 0x3c, !PT ;  /* 0x0000001f04042212 */ /* 0x000fc600078e3cff */
[----:B------:R-:W2:Y:S01]  /*0c00*/  @P5 LDG.E R26, desc[UR6][R10.64+0x10c] ;  /* 0x00010c060a1a5981 */ /* 0x000ea2000c1e1900 */
[----:B------:R-:W-:Y:S02]  /*0c10*/  @P0 LOP3.LUT R14, R14, R30, RZ, 0x3c, !PT ;  /* 0x0000001e0e0e0212 */ /* 0x000fe400078e3cff */
[----:B------:R-:W-:Y:S01]  /*0c20*/  @P3 LOP3.LUT R6, R6, R23, RZ, 0x3c, !PT ;  /* 0x0000001706063212 */ /* 0x000fe200078e3cff */
[----:B------:R-:W2:Y:S01]  /*0c30*/  @P6 LDG.E R30, desc[UR6][R10.64+0x120] ;  /* 0x000120060a1e6981 */ /* 0x000ea2000c1e1900 */
[----:B------:R-:W-:-:S03]  /*0c40*/  @P3 LOP3.LUT R7, R7, R18, RZ, 0x3c, !PT ;  /* 0x0000001207073212 */ /* 0x000fc600078e3cff */
[----:B------:R-:W2:Y:S04]  /*0c50*/  @P6 LDG.E R23, desc[UR6][R10.64+0x11c] ;  /* 0x00011c060a176981 */ /* 0x000ea8000c1e1900 */
[----:B------:R-:W2:Y:S04]  /*0c60*/  @P6 LDG.E R18, desc[UR6][R10.64+0x128] ;  /* 0x000128060a126981 */ /* 0x000ea8000c1e1900 */
[----:B------:R-:W2:Y:S01]  /*0c70*/  @P6 LDG.E R31, desc[UR6][R10.64+0x124] ;  /* 0x000124060a1f6981 */ /* 0x000ea2000c1e1900 */
[----:B------:R-:W-:Y:S01]  /*0c80*/  VIADD R17, R17, 0x10 ;  /* 0x0000001011117836 */ /* 0x000fe20000000000 */
[----:B------:R-:W-:-:S04]  /*0c90*/  @P3 LOP3.LUT R4, R4, R19, RZ, 0x3c, !PT ;  /* 0x0000001304043212 */ /* 0x000fc800078e3cff */
[----:B------:R-:W-:Y:S02]  /*0ca0*/  ISETP.NE.AND P1, PT, R17, 0x20, PT ;  /* 0x000000201100780c */ /* 0x000fe40003f25270 */
[----:B------:R-:W-:Y:S02]  /*0cb0*/  @P4 LOP3.LUT R6, R6, R21, RZ, 0x3c, !PT ;  /* 0x0000001506064212 */ /* 0x000fe400078e3cff */
[----:B------:R-:W-:Y:S02]  /*0cc0*/  @P4 LOP3.LUT R7, R7, R22, RZ, 0x3c, !PT ;  /* 0x0000001607074212 */ /* 0x000fe400078e3cff */
[----:B---3--:R-:W-:-:S04]  /*0cd0*/  @P4 LOP3.LUT R4, R4, R25, RZ, 0x3c, !PT ;  /* 0x0000001904044212 */ /* 0x008fc800078e3cff */
[----:B------:R-:W-:Y:S02]  /*0ce0*/  @P5 LOP3.LUT R4, R4, R29, RZ, 0x3c, !PT ;  /* 0x0000001d04045212 */ /* 0x000fe400078e3cff */
[----:B----4-:R-:W-:-:S04]  /*0cf0*/  @P3 LOP3.LUT R5, R5, R20, RZ, 0x3c, !PT ;  /* 0x0000001405053212 */ /* 0x010fc800078e3cff */
[----:B------:R-:W-:Y:S02]  /*0d00*/  @P4 LOP3.LUT R5, R5, R24, RZ, 0x3c, !PT ;  /* 0x0000001805054212 */ /* 0x000fe400078e3cff */
[----:B--2---:R-:W-:Y:S02]  /*0d10*/  @P5 LOP3.LUT R6, R6, R27, RZ, 0x3c, !PT ;  /* 0x0000001b06065212 */ /* 0x004fe400078e3cff */
[----:B------:R-:W-:Y:S02]  /*0d20*/  @P5 LOP3.LUT R5, R5, R28, RZ, 0x3c, !PT ;  /* 0x0000001c05055212 */ /* 0x000fe400078e3cff */
[----:B------:R-:W-:-:S04]  /*0d30*/  @P5 LOP3.LUT R7, R7, R26, RZ, 0x3c, !PT ;  /* 0x0000001a07075212 */ /* 0x000fc800078e3cff */
[----:B------:R-:W-:Y:S02]  /*0d40*/  @P6 LOP3.LUT R7, R7, R30, RZ, 0x3c, !PT ;  /* 0x0000001e07076212 */ /* 0x000fe400078e3cff */
[----:B------:R-:W-:Y:S02]  /*0d50*/  @P6 LOP3.LUT R6, R6, R23, RZ, 0x3c, !PT ;  /* 0x0000001706066212 */ /* 0x000fe400078e3cff */
[----:B------:R-:W-:Y:S02]  /*0d60*/  @P6 LOP3.LUT R5, R5, R18, RZ, 0x3c, !PT ;  /* 0x0000001205056212 */ /* 0x000fe400078e3cff */
[----:B------:R-:W-:Y:S02]  /*0d70*/  @P6 LOP3.LUT R4, R4, R31, RZ, 0x3c, !PT ;  /* 0x0000001f04046212 */ /* 0x000fe400078e3cff */
[----:B------:R-:W-:Y:S02]  /*0d80*/  @P0 LOP3.LUT R6, R6, R33, RZ, 0x3c, !PT ;  /* 0x0000002106060212 */ /* 0x000fe400078e3cff */
[----:B------:R-:W-:-:S02]  /*0d90*/  @P0 LOP3.LUT R7, R7, R32, RZ, 0x3c, !PT ;  /* 0x0000002007070212 */ /* 0x000fc400078e3cff */
[----:B------:R-:W-:Y:S02]  /*0da0*/  @P0 LOP3.LUT R5, R5, R34, RZ, 0x3c, !PT ;  /* 0x0000002205050212 */ /* 0x000fe400078e3cff */
[----:B------:R-:W-:Y:S01]  /*0db0*/  @P0 LOP3.LUT R4, R4, R35, RZ, 0x3c, !PT ;  /* 0x0000002304040212 */ /* 0x000fe200078e3cff */
[----:B------:R-:W-:Y:S06]  /*0dc0*/  @P1 BRA `(.L_x_22) ;  /* 0xfffffff400481947 */ /* 0x000fec000383ffff */
[----:B------:R-:W-:-:S05]  /*0dd0*/  VIADD R15, R15, 0x1 ;  /* 0x000000010f0f7836 */ /* 0x000fca0000000000 */
[----:B------:R-:W-:-:S13]  /*0de0*/  ISETP.NE.AND P0, PT, R15, 0x5, PT ;  /* 0x000000050f00780c */ /* 0x000fda0003f05270 */
[----:B------:R-:W-:Y:S05]  /*0df0*/  @P0 BRA `(.L_x_23) ;  /* 0xfffffff400200947 */ /* 0x000fea000383ffff */
[----:B------:R-:W0:Y:S01]  /*0e00*/  S2R R15, SR_TID.X ;  /* 0x00000000000f7919 */ /* 0x000e220000002100 */
[----:B------:R-:W1:Y:S01]  /*0e10*/  LDC.64 R10, c[0x0][0x388] ;  /* 0x0000e200ff0a7b82 */ /* 0x000e620000000a00 */
[----:B------:R-:W-:Y:S01]  /*0e20*/  VIADD R13, R13, 0x1 ;  /* 0x000000010d0d7836 */ /* 0x000fe20000000000 */
[----:B------:R-:W-:-:S04]  /*0e30*/  LOP3.LUT R16, R9, 0x3, RZ, 0xc0, !PT ;  /* 0x0000000309107812 */ /* 0x000fc800078ec0ff */
[----:B------:R-:W-:Y:S01]  /*0e40*/  ISETP.GE.U32.AND P0, PT, R13, R16, PT ;  /* 0x000000100d00720c */ /* 0x000fe20003f06070 */
[----:B0-----:R-:W-:-:S04]  /*0e50*/  IMAD R15, R0, UR8, R15 ;  /* 0x00000008000f7c24 */ /* 0x001fc8000f8e020f */
[----:B-1----:R-:W-:-:S05]  /*0e60*/  IMAD.WIDE R10, R15, 0x30, R10 ;  /* 0x000000300f0a7825 */ /* 0x002fca00078e020a */
[----:B------:R0:W-:Y:S04]  /*0e70*/  STG.E.64 desc[UR6][R10.64+0x8], R6 ;  /* 0x000008060a007986 */ /* 0x0001e8000c101b06 */
[----:B------:R0:W-:Y:S04]  /*0e80*/  STG.E.64 desc[UR6][R10.64+0x10], R4 ;  /* 0x000010040a007986 */ /* 0x0001e8000c101b06 */
[----:B------:R0:W-:Y:S01]  /*0e90*/  STG.E desc[UR6][R10.64+0x4], R14 ;  /* 0x0000040e0a007986 */ /* 0x0001e2000c101906 */
[----:B------:R-:W-:Y:S05]  /*0ea0*/  @!P0 BRA `(.L_x_24) ;  /* 0xfffffff000e88947 */ /* 0x000fea000383ffff */
.L_x_21:
[----:B------:R-:W-:Y:S05]  /*0eb0*/  BSYNC.RECONVERGENT B1 ;  /* 0x0000000000017941 */ /* 0x000fea0003800200 */
.L_x_20:
[C---:B------:R-:W-:Y:S01]  /*0ec0*/  ISETP.GT.U32.AND P0, PT, R9.reuse, 0x3, PT ;  /* 0x000000030900780c */ /* 0x040fe20003f04070 */
[----:B------:R-:W-:Y:S01]  /*0ed0*/  VIADD R12, R12, 0x1 ;  /* 0x000000010c0c7836 */ /* 0x000fe20000000000 */
[--C-:B------:R-:W-:Y:S02]  /*0ee0*/  SHF.R.U64 R9, R9, 0x2, R8.reuse ;  /* 0x0000000209097819 */ /* 0x100fe40000001208 */
[----:B------:R-:W-:Y:S02]  /*0ef0*/  ISETP.GT.U32.AND.EX P0, PT, R8, RZ, PT, P0 ;  /* 0x000000ff0800720c */ /* 0x000fe40003f04100 */
[----:B------:R-:W-:-:S11]  /*0f00*/  SHF.R.U32.HI R8, RZ, 0x2, R8 ;  /* 0x00000002ff087819 */ /* 0x000fd60000011608 */
[----:B------:R-:W-:Y:S05]  /*0f10*/  @P0 BRA `(.L_x_25) ;  /* 0xfffffff000ac0947 */ /* 0x000fea000383ffff */
.L_x_19:
[----:B------:R-:W-:Y:S05]  /*0f20*/  BSYNC.RECONVERGENT B0 ;  /* 0x0000000000007941 */ /* 0x000fea0003800200 */
.L_x_18:
[----:B0-----:R-:W0:Y:S01]  /*0f30*/  S2R R7, SR_TID.X ;  /* 0x0000000000077919 */ /* 0x001e220000002100 */
[----:B------:R-:W1:Y:S01]  /*0f40*/  LDC.64 R4, c[0x0][0x388] ;  /* 0x0000e200ff047b82 */ /* 0x000e620000000a00 */
[----:B------:R-:W2:Y:S01]  /*0f50*/  LDCU.64 UR4, c[0x0][0x380] ;  /* 0x00007000ff0477ac */ /* 0x000ea20008000a00 */
[----:B------:R-:W-:Y:S01]  /*0f60*/  IMAD.SHL.U32 R2, R0, 0x4, RZ ;  /* 0x0000000400027824 */ /* 0x000fe200078e00ff */
[----:B------:R-:W-:-:S04]  /*0f70*/  SHF.R.U32.HI R6, RZ, 0x4, R0 ;  /* 0x00000004ff067819 */ /* 0x000fc80000011600 */
[----:B------:R-:W-:Y:S01]  /*0f80*/  LOP3.LUT R2, R2, 0x3fffc0, RZ, 0xc0, !PT ;  /* 0x003fffc002027812 */ /* 0x000fe200078ec0ff */
[----:B--2---:R-:W-:-:S04]  /*0f90*/  UIADD3 UR4, UP0, UPT, UR4, 0x8, URZ ;  /* 0x0000000804047890 */ /* 0x004fc8000ff1e0ff */
[----:B------:R-:W-:Y:S01]  /*0fa0*/  UIADD3.X UR5, UPT, UPT, URZ, UR5, URZ, UP0, !UPT ;  /* 0x00000005ff057290 */ /* 0x000fe200087fe4ff */
[--C-:B0-----:R-:W-:Y:S01]  /*0fb0*/  IMAD R3, R0, UR8, R7.reuse ;  /* 0x0000000800037c24 */ /* 0x101fe2000f8e0207 */
[----:B------:R-:W0:Y:S01]  /*0fc0*/  LDCU UR8, c[0x0][0x390] ;  /* 0x00007200ff0877ac */ /* 0x000e220008000800 */
[----:B------:R-:W-:Y:S02]  /*0fd0*/  IMAD R21, R6, 0x3f, R7 ;  /* 0x0000003f06157824 */ /* 0x000fe400078e0207 */
[----:B-1----:R-:W-:-:S04]  /*0fe0*/  IMAD.WIDE R4, R3, 0x30, R4 ;  /* 0x0000003003047825 */ /* 0x002fc800078e0204 */
[----:B------:R-:W-:Y:S01]  /*0ff0*/  IMAD.SHL.U32 R3, R0, 0x40, RZ ;  /* 0x0000004000037824 */ /* 0x000fe200078e00ff */
[----:B------:R1:W-:Y:S01]  /*1000*/  STG.E.64 desc[UR6][R4.64+0x18], RZ ;  /* 0x000018ff04007986 */ /* 0x0003e2000c101b06 */
[----:B------:R-:W-:-:S03]  /*1010*/  IMAD.IADD R0, R2, 0x1, R7 ;  /* 0x0000000102007824 */ /* 0x000fc600078e0207 */
[----:B------:R1:W-:Y:S01]  /*1020*/  STG.E desc[UR6][R4.64+0x20], RZ ;  /* 0x000020ff04007986 */ /* 0x0003e2000c101906 */
[----:B------:R-:W-:Y:S01]  /*1030*/  IMAD.SHL.U32 R2, R0, 0x400, RZ ;  /* 0x0000040000027824 */ /* 0x000fe200078e00ff */
[C---:B------:R-:W-:Y:S01]  /*1040*/  LOP3.LUT R8, R3.reuse, 0x1, R7, 0xf8, !PT ;  /* 0x0000000103087812 */ /* 0x040fe200078ef807 */
[----:B------:R-:W-:Y:S01]  /*1050*/  IMAD.U32 R7, RZ, RZ, UR5 ;  /* 0x00000005ff077e24 */ /* 0x000fe2000f8e00ff */
[----:B------:R1:W-:Y:S01]  /*1060*/  STG.E.64 desc[UR6][R4.64+0x28], RZ ;  /* 0x000028ff04007986 */ /* 0x0003e2000c101b06 */
[C---:B------:R-:W-:Y:S01]  /*1070*/  VIADD R6, R2.reuse, 0xffc00 ;  /* 0x000ffc0002067836 */ /* 0x040fe20000000000 */
[C---:B------:R-:W-:Y:S01]  /*1080*/  LOP3.LUT R22, R3.reuse, 0x3c0, RZ, 0xc0, !PT ;  /* 0x000003c003167812 */ /* 0x040fe200078ec0ff */
[----:B------:R-:W-:Y:S01]  /*1090*/  VIADD R2, R2, 0x400 ;  /* 0x0000040002027836 */ /* 0x000fe20000000000 */
[----:B------:R-:W-:Y:S01]  /*10a0*/  LOP3.LUT R3, R3, 0xfffffc00, RZ, 0xc0, !PT ;  /* 0xfffffc0003037812 */ /* 0x000fe200078ec0ff */
[----:B------:R-:W-:Y:S01]  /*10b0*/  IMAD.U32 R21, R21, 0x400, R8 ;  /* 0x0000040015157824 */ /* 0x000fe200078e0008 */
[----:B------:R-:W-:-:S02]  /*10c0*/  LOP3.LUT R6, R6, 0xffc00, RZ, 0xc0, !PT ;  /* 0x000ffc0006067812 */ /* 0x000fc400078ec0ff */
[----:B------:R-:W-:Y:S02]  /*10d0*/  LOP3.LUT R2, R2, 0xffc00, RZ, 0xc0, !PT ;  /* 0x000ffc0002027812 */ /* 0x000fe400078ec0ff */
[CC--:B------:R-:W-:Y:S01]  /*10e0*/  IADD3 R23, PT, PT, -R3.reuse, R8.reuse, R6 ;  /* 0x0000000803177210 */ /* 0x0c0fe20007ffe106 */
[----:B------:R-:W-:Y:S01]  /*10f0*/  IMAD.U32 R6, RZ, RZ, UR4 ;  /* 0x00000004ff067e24 */ /* 0x000fe2000f8e00ff */
[----:B------:R-:W-:Y:S02]  /*1100*/  IADD3 R20, PT, PT, R8, 0x3ff, -R3 ;  /* 0x000003ff08147810 */ /* 0x000fe40007ffe803 */
[----:B------:R-:W-:Y:S02]  /*1110*/  IADD3 R25, PT, PT, -R3, R8, R2 ;  /* 0x0000000803197210 */ /* 0x000fe40007ffe102 */
[----:B01----:R-:W-:-:S07]  /*1120*/  LOP3.LUT R22, R22, 0x3c, RZ, 0xfc, !PT ;  /* 0x0000003c16167812 */ /* 0x003fce00078efcff */
.L_x_30:
[----:B------:R-:W2:Y:S04]  /*1130*/  LDG.E.64 R26, desc[UR6][R4.64] ;  /* 0x00000006041a7981 */ /* 0x000ea8000c1e1b00 */
[----:B------:R-:W3:Y:S04]  /*1140*/  LDG.E.64 R16, desc[UR6][R4.64+0x10] ;  /* 0x0000100604107981 */ /* 0x000ee8000c1e1b00 */
[----:B------:R-:W4:Y:S01]  /*1150*/  LDG.E.64 R18, desc[UR6][R4.64+0x8] ;  /* 0x0000080604127981 */ /* 0x000f22000c1e1b00 */
[----:B------:R-:W-:Y:S01]  /*1160*/  VIADD R9, R20, 0xfffffc02 ;  /* 0xfffffc0214097836 */ /* 0x000fe20000000000 */
[----:B------:R-:W0:Y:S01]  /*1170*/  LDC.64 R12, c[0x0][0x380] ;  /* 0x0000e000ff0c7b82 */ /* 0x000e220000000a00 */
[----:B------:R-:W-:-:S03]  /*1180*/  SHF.R.S32.HI R15, RZ, 0x1f, R20 ;  /* 0x0000001fff0f7819 */ /* 0x000fc60000011414 */
[----:B------:R-:W-:Y:S02]  /*1190*/  SHF.R.S32.HI R10, RZ, 0x1f, R9 ;  /* 0x0000001fff0a7819 */ /* 0x000fe40000011409 */
[----:B------:R-:W-:Y:S02]  /*11a0*/  LEA.HI R15, R15, R20, RZ, 0xa ;  /* 0x000000140f0f7211 */ /* 0x000fe400078f50ff */
[----:B------:R-:W-:Y:S02]  /*11b0*/  LEA.HI R10, R10, R9, RZ, 0xa ;  /* 0x000000090a0a7211 */ /* 0x000fe400078f50ff */
[----:B------:R-:W-:Y:S02]  /*11c0*/  LOP3.LUT R15, R15, 0xfffffc00, RZ, 0xc0, !PT ;  /* 0xfffffc000f0f7812 */ /* 0x000fe400078ec0ff */
[----:B------:R-:W-:-:S03]  /*11d0*/  LOP3.LUT R10, R10, 0xfffffc00, RZ, 0xc0, !PT ;  /* 0xfffffc000a0a7812 */ /* 0x000fc600078ec0ff */
[----:B------:R-:W-:Y:S02]  /*11e0*/  IMAD.IADD R15, R20, 0x1, -R15 ;  /* 0x00000001140f7824 */ /* 0x000fe400078e0a0f */
[----:B------:R-:W-:Y:S02]  /*11f0*/  IMAD.IADD R11, R9, 0x1, -R10 ;  /* 0x00000001090b7824 */ /* 0x000fe400078e0a0a */
[C---:B------:R-:W-:Y:S02]  /*1200*/  IMAD R29, R0.reuse, 0x400, R15 ;  /* 0x00000400001d7824 */ /* 0x040fe400078e020f */
[----:B------:R-:W-:Y:S02]  /*1210*/  IMAD R11, R0, 0x400, R11 ;  /* 0x00000400000b7824 */ /* 0x000fe400078e020b */
[----:B------:R-:W-:-:S04]  /*1220*/  IMAD.WIDE R14, R25, 0x4, R6 ;  /* 0x00000004190e7825 */ /* 0x000fc800078e0206 */
[----:B0-----:R-:W-:-:S04]  /*1230*/  IMAD.WIDE R30, R11, 0x4, R12 ;  /* 0x000000040b1e7825 */ /* 0x001fc800078e020c */
[----:B------:R-:W-:-:S04]  /*1240*/  IMAD.WIDE R10, R23, 0x4, R6 ;  /* 0x00000004170a7825 */ /* 0x000fc800078e0206 */
[----:B------:R-:W-:Y:S01]  /*1250*/  IMAD.WIDE R28, R29, 0x4, R12 ;  /* 0x000000041d1c7825 */ /* 0x000fe200078e020c */
[----:B--2---:R-:W-:-:S03]  /*1260*/  SHF.R.U32.HI R2, RZ, 0x2, R27 ;  /* 0x00000002ff027819 */ /* 0x004fc6000001161b */
[----:B------:R-:W-:Y:S01]  /*1270*/  VIADD R26, R26, 0x587c5 ;  /* 0x000587c51a1a7836 */ /* 0x000fe20000000000 */
[----:B------:R-:W-:Y:S01]  /*1280*/  LOP3.LUT R2, R2, R27, RZ, 0x3c, !PT ;  /* 0x0000001b02027212 */ /* 0x000fe200078e3cff */
[----:B---3--:R-:W-:Y:S02]  /*1290*/  IMAD.SHL.U32 R3, R17, 0x10, RZ ;  /* 0x0000001011037824 */ /* 0x008fe400078e00ff */
[----:B------:R-:W-:Y:S02]  /*12a0*/  IMAD.MOV.U32 R9, RZ, RZ, R16 ;  /* 0x000000ffff097224 */ /* 0x000fe400078e0010 */
[----:B------:R-:W-:Y:S02]  /*12b0*/  IMAD.SHL.U32 R8, R2, 0x2, RZ ;  /* 0x0000000202087824 */ /* 0x000fe400078e00ff */
[----:B----4-:R-:W-:-:S03]  /*12c0*/  IMAD.MOV.U32 R27, RZ, RZ, R18 ;  /* 0x000000ffff1b7224 */ /* 0x010fc600078e0012 */
[----:B------:R-:W-:Y:S01]  /*12d0*/  LOP3.LUT R8, R2, R8, R3, 0x96, !PT ;  /* 0x0000000802087212 */ /* 0x000fe200078e9603 */
[----:B------:R-:W-:Y:S01]  /*12e0*/  IMAD.MOV.U32 R2, RZ, RZ, R17 ;  /* 0x000000ffff027224 */ /* 0x000fe200078e0011 */
[----:B------:R-:W-:Y:S02]  /*12f0*/  STG.E.64 desc[UR6][R4.64], R26 ;  /* 0x0000001a04007986 */ /* 0x000fe4000c101b06 */
[----:B------:R-:W-:Y:S01]  /*1300*/  LOP3.LUT R3, R8, R17, RZ, 0x3c, !PT ;  /* 0x0000001108037212 */ /* 0x000fe200078e3cff */
[----:B------:R-:W-:-:S04]  /*1310*/  IMAD.MOV.U32 R8, RZ, RZ, R19 ;  /* 0x000000ffff087224 */ /* 0x000fc800078e0013 */
[----:B------:R-:W-:Y:S04]  /*1320*/  STG.E.64 desc[UR6][R4.64+0x10], R2 ;  /* 0x0000100204007986 */ /* 0x000fe8000c101b06 */
[----:B------:R0:W-:Y:S04]  /*1330*/  STG.E.64 desc[UR6][R4.64+0x8], R8 ;  /* 0x0000080804007986 */ /* 0x0001e8000c101b06 */
[----:B------:R-:W2:Y:S04]  /*1340*/  LDG.E R30, desc[UR6][R30.64] ;  /* 0x000000061e1e7981 */ /* 0x000ea8000c1e1900 */
[----:B------:R-:W2:Y:S04]  /*1350*/  LDG.E R24, desc[UR6][R14.64+-0x8] ;  /* 0xfffff8060e187981 */ /* 0x000ea8000c1e1900 */
[----:B------:R-:W2:Y:S01]  /*1360*/  LDG.E R33, desc[UR6][R10.64+-0x8] ;  /* 0xfffff8060a217981 */ /* 0x000ea2000c1e1900 */
[----:B0-----:R-:W-:-:S03]  /*1370*/  IMAD.WIDE R8, R21, 0x4, R6 ;  /* 0x0000000415087825 */ /* 0x001fc600078e0206 */
[----:B------:R-:W3:Y:S04]  /*1380*/  LDG.E R28, desc[UR6][R28.64] ;  /* 0x000000061c1c7981 */ /* 0x000ee8000c1e1900 */
[----:B------:R-:W4:Y:S01]  /*1390*/  LDG.E R2, desc[UR6][R8.64+-0x8] ;  /* 0xfffff80608027981 */ /* 0x000f22000c1e1900 */
[----:B------:R-:W-:Y:S01]  /*13a0*/  IMAD.IADD R27, R3, 0x1, R26 ;  /* 0x00000001031b7824 */ /* 0x000fe200078e021a */
[----:B------:R-:W-:Y:S04]  /*13b0*/  BSSY.RECONVERGENT B0, `(.L_x_26) ;  /* 0x000001a000007945 */ /* 0x000fe80003800200 */
[----:B------:R-:W-:-:S02]  /*13c0*/  I2FP.F32.U32 R27, R27 ;  /* 0x0000001b001b7245 */ /* 0x000fc40000201000 */
[----:B--2---:R-:W-:Y:S01]  /*13d0*/  IADD3 R33, PT, PT, R30, R33, R24 ;  /* 0x000000211e217210 */ /* 0x004fe20007ffe018 */
[----:B------:R-:W-:-:S04]  /*13e0*/  IMAD.MOV.U32 R24, RZ, RZ, 0x2f800000 ;  /* 0x2f800000ff187424 */ /* 0x000fc800078e00ff */
[----:B---3--:R-:W-:Y:S02]  /*13f0*/  IMAD.IADD R33, R28, 0x1, R33 ;  /* 0x000000011c217824 */ /* 0x008fe400078e0221 */
[----:B------:R-:W-:Y:S01]  /*1400*/  FFMA R27, R27, R24, 1.1641532182693481445e-10 ;  /* 0x2f0000001b1b7423 */ /* 0x000fe20000000018 */
[----:B------:R-:W-:Y:S02]  /*1410*/  IMAD.MOV.U32 R28, RZ, RZ, 0x3f800000 ;  /* 0x3f800000ff1c7424 */ /* 0x000fe400078e00ff */
[----:B----4-:R-:W-:-:S04]  /*1420*/  IMAD R33, R2, R33, RZ ;  /* 0x0000002102217224 */ /* 0x010fc800078e02ff */
[----:B------:R-:W-:-:S05]  /*1430*/  IMAD.SHL.U32 R33, R33, 0x2, RZ ;  /* 0x0000000221217824 */ /* 0x000fca00078e00ff */
[----:B------:R-:W-:-:S13]  /*1440*/  ISETP.GE.AND P0, PT, R33, RZ, PT ;  /* 0x000000ff2100720c */ /* 0x000fda0003f06270 */
[----:B------:R-:W-:Y:S05]  /*1450*/  @!P0 BRA `(.L_x_27) ;  /* 0x00000000003c8947 */ /* 0x000fea0003800000 */
        /* <DEDUP_REMOVED lines=15> */
.L_x_27:
[----:B------:R-:W-:Y:S05]  /*1550*/  BSYNC.RECONVERGENT B0 ;  /* 0x0000000000007941 */ /* 0x000fea0003800200 */
.L_x_26:
[----:B------:R-:W-:-:S13]  /*1560*/  FSETP.GT.AND P0, PT, R28, R27, PT ;  /* 0x0000001b1c00720b */ /* 0x000fda0003f04000 */
[----:B------:R-:W-:-:S05]  /*1570*/  @P0 IMAD.MOV R35, RZ, RZ, -R2 ;  /* 0x000000ffff230224 */ /* 0x000fca00078e0a02 */
[----:B------:R-:W-:Y:S04]  /*1580*/  @P0 STG.E desc[UR6][R8.64+-0x8], R35 ;  /* 0xfffff82308000986 */ /* 0x000fe8000c101906 */
[----:B------:R-:W2:Y:S04]  /*1590*/  @P0 LDG.E.64 R26, desc[UR6][R4.64] ;  /* 0x00000006041a0981 */ /* 0x000ea8000c1e1b00 */
[----:B------:R-:W3:Y:S04]  /*15a0*/  @P0 LDG.E.64 R2, desc[UR6][R4.64+0x10] ;  /* 0x0000100604020981 */ /* 0x000ee8000c1e1b00 */
[----:B------:R-:W4:Y:S01]  /*15b0*/  @P0 LDG.E.64 R28, desc[UR6][R4.64+0x8] ;  /* 0x00000806041c0981 */ /* 0x000f22000c1e1b00 */
[----:B------:R-:W-:-:S02]  /*15c0*/  VIADD R30, R20, 0x2 ;  /* 0x00000002141e7836 */ /* 0x000fc40000000000 */
[----:B------:R-:W-:-:S05]  /*15d0*/  VIADD R31, R20, 0xfffffc04 ;  /* 0xfffffc04141f7836 */ /* 0x000fca0000000000 */
[----:B------:R-:W-:-:S04]  /*15e0*/  SHF.R.S32.HI R32, RZ, 0x1f, R31 ;  /* 0x0000001fff207819 */ /* 0x000fc8000001141f */
[----:B------:R-:W-:-:S04]  /*15f0*/  LEA.HI R32, R32, R31, RZ, 0xa ;  /* 0x0000001f20207211 */ /* 0x000fc800078f50ff */
[----:B------:R-:W-:-:S05]  /*1600*/  LOP3.LUT R32, R32, 0xfffffc00, RZ, 0xc0, !PT ;  /* 0xfffffc0020207812 */ /* 0x000fca00078ec0ff */
[----:B------:R-:W-:-:S04]  /*1610*/  IMAD.IADD R31, R31, 0x1, -R32 ;  /* 0x000000011f1f7824 */ /* 0x000fc800078e0a20 */
[----:B------:R-:W-:Y:S02]  /*1620*/  IMAD R31, R0, 0x400, R31 ;  /* 0x00000400001f7824 */ /* 0x000fe400078e021f */
[----:B--2---:R-:W-:Y:S01]  /*1630*/  @P0 IMAD.MOV.U32 R18, RZ, RZ, R27 ;  /* 0x000000ffff120224 */ /* 0x004fe200078e001b */
[----:B------:R-:W-:Y:S01]  /*1640*/  SHF.R.S32.HI R27, RZ, 0x1f, R30 ;  /* 0x0000001fff1b7819 */ /* 0x000fe2000001141e */
[----:B------:R-:W-:Y:S02]  /*1650*/  VIADD R26, R26, 0x587c5 ;  /* 0x000587c51a1a7836 */ /* 0x000fe40000000000 */
[----:B---3--:R-:W-:Y:S01]  /*1660*/  @P0 IMAD.MOV.U32 R17, RZ, RZ, R2 ;  /* 0x000000ffff110224 */ /* 0x008fe200078e0002 */
[----:B------:R-:W-:Y:S02]  /*1670*/  LEA.HI R33, R27, R30, RZ, 0xa ;  /* 0x0000001e1b217211 */ /* 0x000fe400078f50ff */
[----:B------:R-:W-:Y:S01]  /*1680*/  SHF.R.U32.HI R27, RZ, 0x2, R18 ;  /* 0x00000002ff1b7819 */ /* 0x000fe20000011612 */
[----:B----4-:R-:W-:Y:S01]  /*1690*/  @P0 IMAD.MOV.U32 R19, RZ, RZ, R28 ;  /* 0x000000ffff130224 */ /* 0x010fe200078e001c */
[----:B------:R-:W-:Y:S01]  /*16a0*/  LOP3.LUT R33, R33, 0xfffffc00, RZ, 0xc0, !PT ;  /* 0xfffffc0021217812 */ /* 0x000fe200078ec0ff */
[----:B------:R-:W-:Y:S01]  /*16b0*/  @P0 IMAD.MOV.U32 R16, RZ, RZ, R29 ;  /* 0x000000ffff100224 */ /* 0x000fe200078e001d */
[----:B------:R-:W-:Y:S01]  /*16c0*/  LOP3.LUT R27, R27, R18, RZ, 0x3c, !PT ;  /* 0x000000121b1b7212 */ /* 0x000fe200078e3cff */
[----:B------:R-:W-:-:S02]  /*16d0*/  IMAD.SHL.U32 R18, R3, 0x10, RZ ;  /* 0x0000001003127824 */ /* 0x000fc400078e00ff */
[----:B------:R-:W-:Y:S01]  /*16e0*/  IMAD.IADD R33, R30, 0x1, -R33 ;  /* 0x000000011e217824 */ /* 0x000fe200078e0a21 */
[----:B------:R-:W-:Y:S01]  /*16f0*/  STG.E.64 desc[UR6][R4.64+0x8], R16 ;  /* 0x0000081004007986 */ /* 0x000fe2000c101b06 */
[----:B------:R-:W-:Y:S02]  /*1700*/  IMAD.SHL.U32 R30, R27, 0x2, RZ ;  /* 0x000000021b1e7824 */ /* 0x000fe400078e00ff */
[----:B------:R-:W-:-:S03]  /*1710*/  IMAD R33, R0, 0x400, R33 ;  /* 0x0000040000217824 */ /* 0x000fc600078e0221 */
[----:B------:R-:W-:Y:S01]  /*1720*/  LOP3.LUT R18, R27, R30, R18, 0x96, !PT ;  /* 0x0000001e1b127212 */ /* 0x000fe200078e9612 */
[----:B------:R-:W-:-:S03]  /*1730*/  IMAD.MOV.U32 R27, RZ, RZ, R19 ;  /* 0x000000ffff1b7224 */ /* 0x000fc600078e0013 */
[----:B------:R-:W-:Y:S01]  /*1740*/  LOP3.LUT R19, R18, R3, RZ, 0x3c, !PT ;  /* 0x0000000312137212 */ /* 0x000fe200078e3cff */
[----:B------:R-:W-:Y:S01]  /*1750*/  IMAD.MOV.U32 R18, RZ, RZ, R3 ;  /* 0x000000ffff127224 */ /* 0x000fe200078e0003 */
[----:B------:R0:W-:Y:S01]  /*1760*/  STG.E.64 desc[UR6][R4.64], R26 ;  /* 0x0000001a04007986 */ /* 0x0001e2000c101b06 */
[----:B------:R-:W-:-:S03]  /*1770*/  IMAD.WIDE R2, R31, 0x4, R12 ;  /* 0x000000041f027825 */ /* 0x000fc600078e020c */
[----:B------:R1:W-:Y:S01]  /*1780*/  STG.E.64 desc[UR6][R4.64+0x10], R18 ;  /* 0x0000101204007986 */ /* 0x0003e2000c101b06 */
[----:B------:R-:W-:-:S03]  /*1790*/  IMAD.WIDE R12, R33, 0x4, R12 ;  /* 0x00000004210c7825 */ /* 0x000fc600078e020c */
[----:B------:R-:W2:Y:S04]  /*17a0*/  LDG.E R14, desc[UR6][R14.64] ;  /* 0x000000060e0e7981 */ /* 0x000ea8000c1e1900 */
[----:B------:R3:W2:Y:S04]  /*17b0*/  LDG.E R11, desc[UR6][R10.64] ;  /* 0x000000060a0b7981 */ /* 0x0006a8000c1e1900 */
[----:B------:R-:W2:Y:S04]  /*17c0*/  LDG.E R2, desc[UR6][R2.64] ;  /* 0x0000000602027981 */ /* 0x000ea8000c1e1900 */
[----:B------:R-:W4:Y:S04]  /*17d0*/  LDG.E R12, desc[UR6][R12.64] ;  /* 0x000000060c0c7981 */ /* 0x000f28000c1e1900 */
[----:B------:R-:W5:Y:S01]  /*17e0*/  LDG.E R28, desc[UR6][R8.64] ;  /* 0x00000006081c7981 */ /* 0x000f62000c1e1900 */
[----:B0-----:R-:W-:Y:S01]  /*17f0*/  IMAD.IADD R26, R19, 0x1, R26 ;  /* 0x00000001131a7824 */ /* 0x001fe200078e021a */
[----:B------:R-:W-:Y:S01]  /*1800*/  BSSY.RECONVERGENT B0, `(.L_x_28) ;  /* 0x0000019000007945 */ /* 0x000fe20003800200 */
[----:B---3--:R-:W-:-:S03]  /*1810*/  IMAD.MOV.U32 R10, RZ, RZ, 0x3f800000 ;  /* 0x3f800000ff0a7424 */ /* 0x008fc600078e00ff */
[----:B------:R-:W-:-:S05]  /*1820*/  I2FP.F32.U32 R15, R26 ;  /* 0x0000001a000f7245 */ /* 0x000fca0000201000 */
[----:B------:R-:W-:Y:S01]  /*1830*/  FFMA R15, R15, R24, 1.1641532182693481445e-10 ;  /* 0x2f0000000f0f7423 */ /* 0x000fe20000000018 */
[----:B--2---:R-:W-:-:S05]  /*1840*/  IADD3 R29, PT, PT, R2, R11, R14 ;  /* 0x0000000b021d7210 */ /* 0x004fca0007ffe00e */
[----:B----4-:R-:W-:-:S04]  /*1850*/  IMAD.IADD R29, R12, 0x1, R29 ;  /* 0x000000010c1d7824 */ /* 0x010fc800078e021d */
[----:B-----5:R-:W-:-:S04]  /*1860*/  IMAD R29, R28, R29, RZ ;  /* 0x0000001d1c1d7224 */ /* 0x020fc800078e02ff */
[----:B------:R-:W-:-:S05]  /*1870*/  IMAD.SHL.U32 R29, R29, 0x2, RZ ;  /* 0x000000021d1d7824 */ /* 0x000fca00078e00ff */
[----:B------:R-:W-:-:S13]  /*1880*/  ISETP.GE.AND P0, PT, R29, RZ, PT ;  /* 0x000000ff1d00720c */ /* 0x000fda0003f06270 */
[----:B-1----:R-:W-:Y:S05]  /*1890*/  @!P0 BRA `(.L_x_29) ;  /* 0x00000000003c8947 */ /* 0x002fea0003800000 */
        /* <DEDUP_REMOVED lines=9> */
[C---:B------:R-:W-:Y:S01]  /*1930*/  FADD R11, R3.reuse, -12583039 ;  /* 0xcb40007f030b7421 */ /* 0x040fe20000000000 */
[----:B------:R-:W-:-:S03]  /*1940*/  IMAD.SHL.U32 R3, R3, 0x800000, RZ ;  /* 0x0080000003037824 */ /* 0x000fc600078e00ff */
[----:B------:R-:W-:-:S04]  /*1950*/  FFMA R11, R2, 1.4426950216293334961, -R11 ;  /* 0x3fb8aa3b020b7823 */ /* 0x000fc8000000080b */
[----:B------:R-:W-:-:S04]  /*1960*/  FFMA R11, R2, 1.925963033500011079e-08, R11 ;  /* 0x32a57060020b7823 */ /* 0x000fc8000000000b */
[----:B------:R-:W0:Y:S02]  /*1970*/  MUFU.EX2 R10, R11 ;  /* 0x0000000b000a7308 */ /* 0x000e240000000800 */
[----:B0-----:R-:W-:-:S07]  /*1980*/  FMUL R10, R3, R10 ;  /* 0x0000000a030a7220 */ /* 0x001fce0000400000 */
.L_x_29:
[----:B------:R-:W-:Y:S05]  /*1990*/  BSYNC.RECONVERGENT B0 ;  /* 0x0000000000007941 */ /* 0x000fea0003800200 */
.L_x_28:
        /* <DEDUP_REMOVED lines=9> */
[----:B0-----:R-:W-:Y:S05]  /*1a30*/  @!P0 BRA `(.L_x_30) ;  /* 0xfffffff400bc8947 */ /* 0x001fea000383ffff */
[----:B------:R-:W-:Y:S05]  /*1a40*/  EXIT ;  /* 0x000000000000794d */ /* 0x000fea0003800000 */
.L_x_31:
        /* <DEDUP_REMOVED lines=11> */
.L_x_33:


//--------------------- .nv.global.init           --------------------------
	.section	.nv.global.init,"aw",@progbits
	.align	4
.nv.global.init:
	.type		mrg32k3aM1SubSeq,@object
	.size		mrg32k3aM1SubSeq,(mrg32k3aM2SubSeq - mrg32k3aM1SubSeq)
mrg32k3aM1SubSeq:
        /*0000*/ 	.byte	0x0b, 0xcc, 0xee, 0x04, 0x73, 0x29, 0x8b, 0x6f, 0xf6, 0x53, 0x03, 0xf6, 0x23, 0xf6, 0xea, 0xda
        /* <DEDUP_REMOVED lines=125> */
	.type		mrg32k3aM2SubSeq,@object
	.size		mrg32k3aM2SubSeq,(mrg32k3aM1 - mrg32k3aM2SubSeq)
mrg32k3aM2SubSeq:
        /* <DEDUP_REMOVED lines=126> */
	.type		mrg32k3aM1,@object
	.size		mrg32k3aM1,(mrg32k3aM1Seq - mrg32k3aM1)
mrg32k3aM1:
        /* <DEDUP_REMOVED lines=144> */
	.type		mrg32k3aM1Seq,@object
	.size		mrg32k3aM1Seq,(mrg32k3aM2 - mrg32k3aM1Seq)
mrg32k3aM1Seq:
        /* <DEDUP_REMOVED lines=144> */
	.type		mrg32k3aM2,@object
	.size		mrg32k3aM2,(mrg32k3aM2Seq - mrg32k3aM2)
mrg32k3aM2:
        /* <DEDUP_REMOVED lines=144> */
	.type		mrg32k3aM2Seq,@object
	.size		mrg32k3aM2Seq,(precalc_xorwow_matrix - mrg32k3aM2Seq)
mrg32k3aM2Seq:
        /* <DEDUP_REMOVED lines=144> */
	.type		precalc_xorwow_matrix,@object
	.size		precalc_xorwow_matrix,(precalc_xorwow_offset_matrix - precalc_xorwow_matrix)
precalc_xorwow_matrix:
        /* <DEDUP_REMOVED lines=6400> */
	.type		precalc_xorwow_offset_matrix,@object
	.size		precalc_xorwow_offset_matrix,(.L_1 - precalc_xorwow_offset_matrix)
precalc_xorwow_offset_matrix:
        /* <DEDUP_REMOVED lines=6400> */
.L_1:


//--------------------- .nv.shared.reserved.0     --------------------------
	.section	.nv.shared.reserved.0,"aw",@nobits
	.weak		__nv_reservedSMEM_offset_0_alias
	.size		__nv_reservedSMEM_offset_0_alias, 0, 64
	.other		__nv_reservedSMEM_offset_0_alias,@"STO_CUDA_RESERVED_SHARED STV_DEFAULT"
__nv_reservedSMEM_offset_0_alias:
	.zero		0
	.zero		64


//--------------------- .nv.constant0._Z19KernelMetropolisOddPiP17curandStateXORWOWfi --------------------------
	.section	.nv.constant0._Z19KernelMetropolisOddPiP17curandStateXORWOWfi,"a",@progbits
	.sectionflags	@""
	.align	4
.nv.constant0._Z19KernelMetropolisOddPiP17curandStateXORWOWfi:
	.zero		920


//--------------------- .nv.constant0._Z20KernelMetropolisEvenPiP17curandStateXORWOWfi --------------------------
	.section	.nv.constant0._Z20KernelMetropolisEvenPiP17curandStateXORWOWfi,"a",@progbits
	.sectionflags	@""
	.align	4
.nv.constant0._Z20KernelMetropolisEvenPiP17curandStateXORWOWfi:
	.zero		920


//--------------------- SYMBOLS --------------------------

	.type		.nv.reservedSmem.offset0,@object
	.size		.nv.reservedSmem.offset0,0x4
